// auto-generated by cutlass_sweep.gemm — config: {"arch": "sm_90", "cluster_m": 1, "cluster_n": 1, "cublas_kernel_name": "sm90_xmma_gemm_f16f16_f16f32_f32_nn_n_tilesize256x128x64_warpgroupsize2x1x1_aux_bool_drelu_execute_segment_k_off_kernel__5x_cublas", "dtype": "fp16", "dtype_b": "fp16", "dtype_c_cpp": "cutlass::half_t", "layout": "nn", "stages": 0, "tile_k": 64, "tile_m": 256, "tile_n": 128}
#include "cutlass/cutlass.h"
#include "cutlass/gemm/collective/collective_builder.hpp"
#include "cutlass/gemm/device/gemm_universal_adapter.h"
#include "cutlass/gemm/kernel/gemm_universal.hpp"
#include "cutlass/epilogue/collective/collective_builder.hpp"

using ElemA = cutlass::half_t;
using ElemB = cutlass::half_t;
using ElemCD = cutlass::half_t;
using Acc  = float;
using TileShape    = cute::Shape<cute::_256, cute::_128, cute::_64>;
using ClusterShape = cute::Shape<cute::_1, cute::_1, cute::_1>;

using CollectiveEpilogue = typename cutlass::epilogue::collective::CollectiveBuilder<
    cutlass::arch::Sm90, cutlass::arch::OpClassTensorOp,
    TileShape, ClusterShape,
    cutlass::epilogue::collective::EpilogueTileAuto,
    Acc, Acc,
    ElemCD, cutlass::layout::RowMajor, 128 / cutlass::sizeof_bits<ElemCD>::value,
    ElemCD, cutlass::layout::RowMajor, 128 / cutlass::sizeof_bits<ElemCD>::value,
    cutlass::epilogue::collective::EpilogueScheduleAuto
  >::CollectiveOp;

using CollectiveMainloop = typename cutlass::gemm::collective::CollectiveBuilder<
    cutlass::arch::Sm90, cutlass::arch::OpClassTensorOp,
    ElemA, cutlass::layout::RowMajor, 128 / cutlass::sizeof_bits<ElemA>::value,
    ElemB, cutlass::layout::RowMajor, 128 / cutlass::sizeof_bits<ElemB>::value,
    Acc,
    TileShape, ClusterShape,
    cutlass::gemm::collective::StageCountAutoCarveout<static_cast<int>(sizeof(typename CollectiveEpilogue::SharedStorage))>,
    cutlass::gemm::collective::KernelScheduleAuto
  >::CollectiveOp;

using GemmKernel = cutlass::gemm::kernel::GemmUniversal<
    cute::Shape<int,int,int,int>,
    CollectiveMainloop,
    CollectiveEpilogue
>;
using Gemm = cutlass::gemm::device::GemmUniversalAdapter<GemmKernel>;

// Force the device kernel symbol into the cubin without needing a host main.
auto* _anchor = &cutlass::device_kernel<GemmKernel>;


// ===== COMPILED SASS (sm_90a) =====

	.target	sm_90a

	.elftype	@"ET_EXEC"


//--------------------- .note.nv.tkinfo           --------------------------
	.section	.note.nv.tkinfo,"",@"SHT_NOTE"
	.sectionflags	@"SHF_NOTE_NV_TKINFO"
	.tkinfo
        /*0018*/ 	.word	0x00000002
        /*0030*/ 	.string	""
        /*0030*/ 	.string	"ptxas"
        /*0030*/ 	.string	"Cuda compilation tools, release 13.0, V13.0.88"
        /*0030*/ 	.string	"Build cuda_13.0.r13.0/compiler.36424714_0"
        /*0030*/ 	.string	"-arch sm_90a -m 64 "



//--------------------- .note.nv.cuinfo           --------------------------
	.section	.note.nv.cuinfo,"",@"SHT_NOTE"
	.sectionflags	@"SHF_NOTE_NV_CUINFO"
        /*0018*/ 	.short	0x0002
        /*001a*/ 	.short	0x005a
        /*001c*/ 	.short	0x0082
	.zero		2


//--------------------- .nv.info                  --------------------------
	.section	.nv.info,"",@"SHT_CUDA_INFO"
	.align	4


	//----- nvinfo : EIATTR_REGCOUNT
	.align		4
        /*0000*/ 	.byte	0x04, 0x2f
        /*0002*/ 	.short	(.L_15 - .L_14)
	.align		4
.L_14:
        /*0004*/ 	.word	index@(_ZN7cutlass13device_kernelINS_4gemm6kernel13GemmUniversalIN4cute5tupleIJiiiiEEENS1_10collective13CollectiveMmaINS1_34MainloopSm90TmaGmmaWarpSpecializedILi4ENS5_IJNS4_1CILi1EEESB_SB_EEENS1_35KernelTmaWarpSpecializedCooperativeEEENS5_IJNSA_ILi256EEENSA_ILi128EEENSA_ILi64EEEEEENS_6half_tENS5_IJlSB_lEEESJ_NS5_IJSB_llEEENS4_8TiledMMAINS4_8MMA_AtomIJNS4_4SM904GMMA26MMA_64x128x16_F32F16F16_SSILNSP_5MajorE0ELSR_1ELNSP_7ScaleInE1ELSS_1EEEEEENS4_6LayoutINS5_IJNSA_ILi2EEESB_SB_EEENS5_IJSB_NSA_ILi0EEESY_EEEEENS5_IJNS4_10UnderscoreES11_S11_EEEEENS4_13SM90_TMA_LOADENS4_14ComposedLayoutINS4_7SwizzleILi3ELi4ELi3EEENS4_18smem_ptr_flag_bitsILi16EEENSV_INS5_IJNSA_ILi8EEESH_EEENS5_IJSH_SB_EEEEEEEvNS4_8identityES14_NS15_IS17_S19_NSV_INS5_IJSH_S1A_EEENS5_IJSB_SH_EEEEEEEvS1F_EENS_8epilogue10collective6detail29Sm90TmaWarpSpecializedAdapterINS1M_15DefaultEpilogueISJ_SK_SK_NS1L_6thread17LinearCombinationISJ_Li1EffLNS1Q_9ScaleType4KindE0ELNS_15FloatRoundStyleE2ESJ_EENS1_15EpilogueDefaultEEEEEvvEEEEvNT_6ParamsE)
        /*0008*/ 	.word	0x000000a8


	//----- nvinfo : EIATTR_FRAME_SIZE
	.align		4
.L_15:
        /*000c*/ 	.byte	0x04, 0x11
        /*000e*/ 	.short	(.L_17 - .L_16)
	.align		4
.L_16:
        /*0010*/ 	.word	index@(_ZN7cutlass13device_kernelINS_4gemm6kernel13GemmUniversalIN4cute5tupleIJiiiiEEENS1_10collective13CollectiveMmaINS1_34MainloopSm90TmaGmmaWarpSpecializedILi4ENS5_IJNS4_1CILi1EEESB_SB_EEENS1_35KernelTmaWarpSpecializedCooperativeEEENS5_IJNSA_ILi256EEENSA_ILi128EEENSA_ILi64EEEEEENS_6half_tENS5_IJlSB_lEEESJ_NS5_IJSB_llEEENS4_8TiledMMAINS4_8MMA_AtomIJNS4_4SM904GMMA26MMA_64x128x16_F32F16F16_SSILNSP_5MajorE0ELSR_1ELNSP_7ScaleInE1ELSS_1EEEEEENS4_6LayoutINS5_IJNSA_ILi2EEESB_SB_EEENS5_IJSB_NSA_ILi0EEESY_EEEEENS5_IJNS4_10UnderscoreES11_S11_EEEEENS4_13SM90_TMA_LOADENS4_14ComposedLayoutINS4_7SwizzleILi3ELi4ELi3EEENS4_18smem_ptr_flag_bitsILi16EEENSV_INS5_IJNSA_ILi8EEESH_EEENS5_IJSH_SB_EEEEEEEvNS4_8identityES14_NS15_IS17_S19_NSV_INS5_IJSH_S1A_EEENS5_IJSB_SH_EEEEEEEvS1F_EENS_8epilogue10collective6detail29Sm90TmaWarpSpecializedAdapterINS1M_15DefaultEpilogueISJ_SK_SK_NS1L_6thread17LinearCombinationISJ_Li1EffLNS1Q_9ScaleType4KindE0ELNS_15FloatRoundStyleE2ESJ_EENS1_15EpilogueDefaultEEEEEvvEEEEvNT_6ParamsE)
        /*0014*/ 	.word	0x00000000


	//----- nvinfo : EIATTR_MIN_STACK_SIZE
	.align		4
.L_17:
        /*0018*/ 	.byte	0x04, 0x12
        /*001a*/ 	.short	(.L_19 - .L_18)
	.align		4
.L_18:
        /*001c*/ 	.word	index@(_ZN7cutlass13device_kernelINS_4gemm6kernel13GemmUniversalIN4cute5tupleIJiiiiEEENS1_10collective13CollectiveMmaINS1_34MainloopSm90TmaGmmaWarpSpecializedILi4ENS5_IJNS4_1CILi1EEESB_SB_EEENS1_35KernelTmaWarpSpecializedCooperativeEEENS5_IJNSA_ILi256EEENSA_ILi128EEENSA_ILi64EEEEEENS_6half_tENS5_IJlSB_lEEESJ_NS5_IJSB_llEEENS4_8TiledMMAINS4_8MMA_AtomIJNS4_4SM904GMMA26MMA_64x128x16_F32F16F16_SSILNSP_5MajorE0ELSR_1ELNSP_7ScaleInE1ELSS_1EEEEEENS4_6LayoutINS5_IJNSA_ILi2EEESB_SB_EEENS5_IJSB_NSA_ILi0EEESY_EEEEENS5_IJNS4_10UnderscoreES11_S11_EEEEENS4_13SM90_TMA_LOADENS4_14ComposedLayoutINS4_7SwizzleILi3ELi4ELi3EEENS4_18smem_ptr_flag_bitsILi16EEENSV_INS5_IJNSA_ILi8EEESH_EEENS5_IJSH_SB_EEEEEEEvNS4_8identityES14_NS15_IS17_S19_NSV_INS5_IJSH_S1A_EEENS5_IJSB_SH_EEEEEEEvS1F_EENS_8epilogue10collective6detail29Sm90TmaWarpSpecializedAdapterINS1M_15DefaultEpilogueISJ_SK_SK_NS1L_6thread17LinearCombinationISJ_Li1EffLNS1Q_9ScaleType4KindE0ELNS_15FloatRoundStyleE2ESJ_EENS1_15EpilogueDefaultEEEEEvvEEEEvNT_6ParamsE)
        /*0020*/ 	.word	0x00000000
.L_19:


//--------------------- .nv.compat                --------------------------
	.section	.nv.compat,"",@"SHT_CUDA_COMPAT_INFO"
	.align	4
        /*0000*/ 	.byte	0x02, 0x09, 0x01, 0x00, 0x02, 0x02, 0x04, 0x00, 0x02, 0x05, 0x05, 0x00, 0x03, 0x07, 0x01, 0x01
        /*0010*/ 	.byte	0x02, 0x03, 0x01, 0x00, 0x02, 0x06, 0x01, 0x00, 0x04, 0x0b, 0x08, 0x00, 0x00, 0x00, 0x00, 0x00
        /*0020*/ 	.byte	0x00, 0x00, 0x00, 0x00


//--------------------- .nv.info._ZN7cutlass13device_kernelINS_4gemm6kernel13GemmUniversalIN4cute5tupleIJiiiiEEENS1_10collective13CollectiveMmaINS1_34MainloopSm90TmaGmmaWarpSpecializedILi4ENS5_IJNS4_1CILi1EEESB_SB_EEENS1_35KernelTmaWarpSpecializedCooperativeEEENS5_IJNSA_ILi256EEENSA_ILi128EEENSA_ILi64EEEEEENS_6half_tENS5_IJlSB_lEEESJ_NS5_IJSB_llEEENS4_8TiledMMAINS4_8MMA_AtomIJNS4_4SM904GMMA26MMA_64x128x16_F32F16F16_SSILNSP_5MajorE0ELSR_1ELNSP_7ScaleInE1ELSS_1EEEEEENS4_6LayoutINS5_IJNSA_ILi2EEESB_SB_EEENS5_IJSB_NSA_ILi0EEESY_EEEEENS5_IJNS4_10UnderscoreES11_S11_EEEEENS4_13SM90_TMA_LOADENS4_14ComposedLayoutINS4_7SwizzleILi3ELi4ELi3EEENS4_18smem_ptr_flag_bitsILi16EEENSV_INS5_IJNSA_ILi8EEESH_EEENS5_IJSH_SB_EEEEEEEvNS4_8identityES14_NS15_IS17_S19_NSV_INS5_IJSH_S1A_EEENS5_IJSB_SH_EEEEEEEvS1F_EENS_8epilogue10collective6detail29Sm90TmaWarpSpecializedAdapterINS1M_15DefaultEpilogueISJ_SK_SK_NS1L_6thread17LinearCombinationISJ_Li1EffLNS1Q_9ScaleType4KindE0ELNS_15FloatRoundStyleE2ESJ_EENS1_15EpilogueDefaultEEEEEvvEEEEvNT_6ParamsE --------------------------
	.section	.nv.info._ZN7cutlass13device_kernelINS_4gemm6kernel13GemmUniversalIN4cute5tupleIJiiiiEEENS1_10collective13CollectiveMmaINS1_34MainloopSm90TmaGmmaWarpSpecializedILi4ENS5_IJNS4_1CILi1EEESB_SB_EEENS1_35KernelTmaWarpSpecializedCooperativeEEENS5_IJNSA_ILi256EEENSA_ILi128EEENSA_ILi64EEEEEENS_6half_tENS5_IJlSB_lEEESJ_NS5_IJSB_llEEENS4_8TiledMMAINS4_8MMA_AtomIJNS4_4SM904GMMA26MMA_64x128x16_F32F16F16_SSILNSP_5MajorE0ELSR_1ELNSP_7ScaleInE1ELSS_1EEEEEENS4_6LayoutINS5_IJNSA_ILi2EEESB_SB_EEENS5_IJSB_NSA_ILi0EEESY_EEEEENS5_IJNS4_10UnderscoreES11_S11_EEEEENS4_13SM90_TMA_LOADENS4_14ComposedLayoutINS4_7SwizzleILi3ELi4ELi3EEENS4_18smem_ptr_flag_bitsILi16EEENSV_INS5_IJNSA_ILi8EEESH_EEENS5_IJSH_SB_EEEEEEEvNS4_8identityES14_NS15_IS17_S19_NSV_INS5_IJSH_S1A_EEENS5_IJSB_SH_EEEEEEEvS1F_EENS_8epilogue10collective6detail29Sm90TmaWarpSpecializedAdapterINS1M_15DefaultEpilogueISJ_SK_SK_NS1L_6thread17LinearCombinationISJ_Li1EffLNS1Q_9ScaleType4KindE0ELNS_15FloatRoundStyleE2ESJ_EENS1_15EpilogueDefaultEEEEEvvEEEEvNT_6ParamsE,"",@"SHT_CUDA_INFO"
	.sectionflags	@""
	.align	4


	//----- nvinfo : EIATTR_CUDA_API_VERSION
	.align		4
        /*0000*/ 	.byte	0x04, 0x37
        /*0002*/ 	.short	(.L_21 - .L_20)
.L_20:
        /*0004*/ 	.word	0x00000082


	//----- nvinfo : EIATTR_KPARAM_INFO
	.align		4
.L_21:
        /*0008*/ 	.byte	0x04, 0x17
        /*000a*/ 	.short	(.L_23 - .L_22)
.L_22:
        /*000c*/ 	.word	0x00000000
        /*0010*/ 	.short	0x0000
        /*0012*/ 	.short	0x0070
        /*0014*/ 	.byte	0x00, 0xf0, 0x01, 0x10


	//----- nvinfo : EIATTR_SPARSE_MMA_MASK
	.align		4
.L_23:
        /*0018*/ 	.byte	0x03, 0x50
        /*001a*/ 	.short	0x0000


	//----- nvinfo : EIATTR_MAXREG_COUNT
	.align		4
        /*001c*/ 	.byte	0x03, 0x1b
        /*001e*/ 	.short	0x00a8


	//----- nvinfo : EIATTR_NUM_BARRIERS
	.align		4
        /*0020*/ 	.byte	0x02, 0x4c
        /*0022*/ 	.byte	0x01
	.zero		1


	//----- nvinfo : EIATTR_EXTERNS
	.align		4
        /*0024*/ 	.byte	0x04, 0x0f
        /*0026*/ 	.short	(.L_25 - .L_24)


	//   ....[0]....
	.align		4
.L_24:
        /*0028*/ 	.word	index@(__assertfail)


	//----- nvinfo : EIATTR_MERCURY_ISA_VERSION
	.align		4
.L_25:
        /*002c*/ 	.byte	0x03, 0x5f
        /*002e*/ 	.short	0x0101


	//----- nvinfo : EIATTR_INT_WARP_WIDE_INSTR_OFFSETS
	.align		4
        /*0030*/ 	.byte	0x04, 0x31
        /*0032*/ 	.short	(.L_27 - .L_26)


	//   ....[0]....
.L_26:
        /*0034*/ 	.word	0x000003b0


	//   ....[1]....
        /*0038*/ 	.word	0x000003e0


	//   ....[2]....
        /*003c*/ 	.word	0x000004c0


	//----- nvinfo : EIATTR_COOP_GROUP_MASK_REGIDS
	.align		4
.L_27:
        /*0040*/ 	.byte	0x04, 0x29
        /*0042*/ 	.short	(.L_29 - .L_28)


	//   ....[0]....
.L_28:
        /*0044*/ 	.word	0xffffffff


	//   ....[1]....
        /*0048*/ 	.word	0xffffffff


	//   ....[2]....
        /*004c*/ 	.word	0xffffffff


	//   ....[3]....
        /*0050*/ 	.word	0xffffffff


	//   ....[4]....
        /*0054*/ 	.word	0xffffffff


	//----- nvinfo : EIATTR_COOP_GROUP_INSTR_OFFSETS
	.align		4
.L_29:
        /*0058*/ 	.byte	0x04, 0x28
        /*005a*/ 	.short	(.L_31 - .L_30)


	//   ....[0]....
.L_30:
        /*005c*/ 	.word	0x00000060


	//   ....[1]....
        /*0060*/ 	.word	0x00000070


	//   ....[2]....
        /*0064*/ 	.word	0x00000130


	//   ....[3]....
        /*0068*/ 	.word	0x000002c0


	//   ....[4]....
        /*006c*/ 	.word	0x00000f70


	//----- nvinfo : EIATTR_REG_RECONFIG
	.align		4
.L_31:
        /*0070*/ 	.byte	0x01, 0x54
	.zero		2


	//----- nvinfo : EIATTR_SYSCALL_OFFSETS
	.align		4
        /*0074*/ 	.byte	0x04, 0x46
        /*0076*/ 	.short	(.L_33 - .L_32)


	//   ....[0]....
.L_32:
        /*0078*/ 	.word	0x00001130


	//----- nvinfo : EIATTR_MBARRIER_INSTR_OFFSETS
	.align		4
.L_33:
        /*007c*/ 	.byte	0x04, 0x39
        /*007e*/ 	.short	(.L_35 - .L_34)


	//   ....[0]....
.L_34:
        /*0080*/ 	.word	0x00000230
        /*0084*/ 	.word	0x000000ff
        /*0088*/ 	.word	0x00000000
        /*008c*/ 	.short	0x0100
        /*008e*/ 	.byte	0x08
	.zero		1


	//   ....[1]....
        /*0090*/ 	.word	0x00000240
        /*0094*/ 	.word	0x000000ff
        /*0098*/ 	.word	0x00000020
        /*009c*/ 	.short	0x0100
        /*009e*/ 	.byte	0x08
	.zero		1


	//   ....[2]....
        /*00a0*/ 	.word	0x00000250
        /*00a4*/ 	.word	0x000000ff
        /*00a8*/ 	.word	0x00000008
        /*00ac*/ 	.short	0x0100
        /*00ae*/ 	.byte	0x08
	.zero		1


	//   ....[3]....
        /*00b0*/ 	.word	0x00000260
        /*00b4*/ 	.word	0x000000ff
        /*00b8*/ 	.word	0x00000028
        /*00bc*/ 	.short	0x0100
        /*00be*/ 	.byte	0x08
	.zero		1


	//   ....[4]....
        /*00c0*/ 	.word	0x00000270
        /*00c4*/ 	.word	0x000000ff
        /*00c8*/ 	.word	0x00000010
        /*00cc*/ 	.short	0x0100
        /*00ce*/ 	.byte	0x08
	.zero		1


	//   ....[5]....
        /*00d0*/ 	.word	0x00000280
        /*00d4*/ 	.word	0x000000ff
        /*00d8*/ 	.word	0x00000030
        /*00dc*/ 	.short	0x0100
        /*00de*/ 	.byte	0x08
	.zero		1


	//   ....[6]....
        /*00e0*/ 	.word	0x00000290
        /*00e4*/ 	.word	0x000000ff
        /*00e8*/ 	.word	0x00000018
        /*00ec*/ 	.short	0x0100
        /*00ee*/ 	.byte	0x08
	.zero		1


	//   ....[7]....
        /*00f0*/ 	.word	0x000002a0
        /*00f4*/ 	.word	0x000000ff
        /*00f8*/ 	.word	0x00000038
        /*00fc*/ 	.short	0x0100
        /*00fe*/ 	.byte	0x08
	.zero		1


	//   ....[8]....
        /*0100*/ 	.word	0x00000530
        /*0104*/ 	.word	0x000000ff
        /*0108*/ 	.word	0x00000050
        /*010c*/ 	.short	0x0100
        /*010e*/ 	.byte	0x06
	.zero		1


	//   ....[9]....
        /*0110*/ 	.word	0x00000590
        /*0114*/ 	.word	0x000000ff
        /*0118*/ 	.word	0x00000058
        /*011c*/ 	.short	0x0100
        /*011e*/ 	.byte	0x06
	.zero		1


	//   ....[10]....
        /*0120*/ 	.word	0x000011b0
        /*0124*/ 	.word	0x00000003
        /*0128*/ 	.word	0x00000000
        /*012c*/ 	.short	0x010a
        /*012e*/ 	.byte	0x3f
	.zero		1


	//   ....[11]....
        /*0130*/ 	.word	0x000011f0
        /*0134*/ 	.word	0x00000003
        /*0138*/ 	.word	0x00000000
        /*013c*/ 	.short	0x010a
        /*013e*/ 	.byte	0x3f
	.zero		1


	//   ....[12]....
        /*0140*/ 	.word	0x000016d0
        /*0144*/ 	.word	0x000000ff
        /*0148*/ 	.word	0x00000000
        /*014c*/ 	.short	0x010a
        /*014e*/ 	.byte	0x08
	.zero		1


	//   ....[13]....
        /*0150*/ 	.word	0x00001710
        /*0154*/ 	.word	0x000000ff
        /*0158*/ 	.word	0x00000000
        /*015c*/ 	.short	0x010a
        /*015e*/ 	.byte	0x08
	.zero		1


	//   ....[14]....
        /*0160*/ 	.word	0x00001ab0
        /*0164*/ 	.word	0x000000ff
        /*0168*/ 	.word	0x00000000
        /*016c*/ 	.short	0x0101
        /*016e*/ 	.byte	0x08
	.zero		1


	//   ....[15]....
        /*0170*/ 	.word	0x00001c90
        /*0174*/ 	.word	0x000000ff
        /*0178*/ 	.word	0x00000000
        /*017c*/ 	.short	0x0101
        /*017e*/ 	.byte	0x04
	.zero		1


	//   ....[16]....
        /*0180*/ 	.word	0x0000b570
        /*0184*/ 	.word	0x0000000c
        /*0188*/ 	.word	0x00000020
        /*018c*/ 	.short	0x010a
        /*018e*/ 	.byte	0x3f
	.zero		1


	//   ....[17]....
        /*0190*/ 	.word	0x0000b990
        /*0194*/ 	.word	0x00000005
        /*0198*/ 	.word	0x00000058
        /*019c*/ 	.short	0x0101
        /*019e*/ 	.byte	0x3f
	.zero		1


	//   ....[18]....
        /*01a0*/ 	.word	0x0000c090
        /*01a4*/ 	.word	0x00000007
        /*01a8*/ 	.word	0x00000000
        /*01ac*/ 	.short	0x010a
        /*01ae*/ 	.byte	0x3f
	.zero		1


	//   ....[19]....
        /*01b0*/ 	.word	0x0000c110
        /*01b4*/ 	.word	0x00000006
        /*01b8*/ 	.word	0x00000000
        /*01bc*/ 	.short	0x010a
        /*01be*/ 	.byte	0x3f
	.zero		1


	//   ....[20]....
        /*01c0*/ 	.word	0x0000c1a0
        /*01c4*/ 	.word	0x00000007
        /*01c8*/ 	.word	0x00000000
        /*01cc*/ 	.short	0x010a
        /*01ce*/ 	.byte	0x3f
	.zero		1


	//   ....[21]....
        /*01d0*/ 	.word	0x0000c230
        /*01d4*/ 	.word	0x00000005
        /*01d8*/ 	.word	0x00000000
        /*01dc*/ 	.short	0x010a
        /*01de*/ 	.byte	0x3f
	.zero		1


	//   ....[22]....
        /*01e0*/ 	.word	0x0000c290
        /*01e4*/ 	.word	0x00000003
        /*01e8*/ 	.word	0x00000000
        /*01ec*/ 	.short	0x010a
        /*01ee*/ 	.byte	0x3f
	.zero		1


	//   ....[23]....
        /*01f0*/ 	.word	0x0000c2f0
        /*01f4*/ 	.word	0x00000004
        /*01f8*/ 	.word	0x00000000
        /*01fc*/ 	.short	0x010a
        /*01fe*/ 	.byte	0x3f
	.zero		1


	//   ....[24]....
        /*0200*/ 	.word	0x0000c3c0
        /*0204*/ 	.word	0x0000000c
        /*0208*/ 	.word	0x00000020
        /*020c*/ 	.short	0x010a
        /*020e*/ 	.byte	0x3f
	.zero		1


	//   ....[25]....
        /*0210*/ 	.word	0x0000c490
        /*0214*/ 	.word	0x00000007
        /*0218*/ 	.word	0x00000000
        /*021c*/ 	.short	0x010a
        /*021e*/ 	.byte	0x3f
	.zero		1


	//   ....[26]....
        /*0220*/ 	.word	0x0000c4e0
        /*0224*/ 	.word	0x00000006
        /*0228*/ 	.word	0x00000000
        /*022c*/ 	.short	0x010a
        /*022e*/ 	.byte	0x3f
	.zero		1


	//   ....[27]....
        /*0230*/ 	.word	0x0000c530
        /*0234*/ 	.word	0x00000007
        /*0238*/ 	.word	0x00000000
        /*023c*/ 	.short	0x010a
        /*023e*/ 	.byte	0x3f
	.zero		1


	//----- nvinfo : EIATTR_NUM_MBARRIERS
	.align		4
.L_35:
        /*0240*/ 	.byte	0x03, 0x38
        /*0242*/ 	.short	0x000a


	//----- nvinfo : EIATTR_EXIT_INSTR_OFFSETS
	.align		4
        /*0244*/ 	.byte	0x04, 0x1c
        /*0246*/ 	.short	(.L_37 - .L_36)


	//   ....[0]....
.L_36:
        /*0248*/ 	.word	0x000005e0


	//   ....[1]....
        /*024c*/ 	.word	0x00000ea0


	//   ....[2]....
        /*0250*/ 	.word	0x0000abc0


	//   ....[3]....
        /*0254*/ 	.word	0x0000b1f0


	//   ....[4]....
        /*0258*/ 	.word	0x0000c280


	//----- nvinfo : EIATTR_MAX_THREADS
	.align		4
.L_37:
        /*025c*/ 	.byte	0x04, 0x05
        /*025e*/ 	.short	(.L_39 - .L_38)
.L_38:
        /*0260*/ 	.word	0x00000180
        /*0264*/ 	.word	0x00000001
        /*0268*/ 	.word	0x00000001


	//----- nvinfo : EIATTR_CRS_STACK_SIZE
	.align		4
.L_39:
        /*026c*/ 	.byte	0x04, 0x1e
        /*026e*/ 	.short	(.L_41 - .L_40)
.L_40:
        /*0270*/ 	.word	0x00000000


	//----- nvinfo : EIATTR_CBANK_PARAM_SIZE
	.align		4
.L_41:
        /*0274*/ 	.byte	0x03, 0x19
        /*0276*/ 	.short	0x0470


	//----- nvinfo : EIATTR_PARAM_CBANK
	.align		4
        /*0278*/ 	.byte	0x04, 0x0a
        /*027a*/ 	.short	(.L_43 - .L_42)
	.align		4
.L_42:
        /*027c*/ 	.word	index@(.nv.constant0._ZN7cutlass13device_kernelINS_4gemm6kernel13GemmUniversalIN4cute5tupleIJiiiiEEENS1_10collective13CollectiveMmaINS1_34MainloopSm90TmaGmmaWarpSpecializedILi4ENS5_IJNS4_1CILi1EEESB_SB_EEENS1_35KernelTmaWarpSpecializedCooperativeEEENS5_IJNSA_ILi256EEENSA_ILi128EEENSA_ILi64EEEEEENS_6half_tENS5_IJlSB_lEEESJ_NS5_IJSB_llEEENS4_8TiledMMAINS4_8MMA_AtomIJNS4_4SM904GMMA26MMA_64x128x16_F32F16F16_SSILNSP_5MajorE0ELSR_1ELNSP_7ScaleInE1ELSS_1EEEEEENS4_6LayoutINS5_IJNSA_ILi2EEESB_SB_EEENS5_IJSB_NSA_ILi0EEESY_EEEEENS5_IJNS4_10UnderscoreES11_S11_EEEEENS4_13SM90_TMA_LOADENS4_14ComposedLayoutINS4_7SwizzleILi3ELi4ELi3EEENS4_18smem_ptr_flag_bitsILi16EEENSV_INS5_IJNSA_ILi8EEESH_EEENS5_IJSH_SB_EEEEEEEvNS4_8identityES14_NS15_IS17_S19_NSV_INS5_IJSH_S1A_EEENS5_IJSB_SH_EEEEEEEvS1F_EENS_8epilogue10collective6detail29Sm90TmaWarpSpecializedAdapterINS1M_15DefaultEpilogueISJ_SK_SK_NS1L_6thread17LinearCombinationISJ_Li1EffLNS1Q_9ScaleType4KindE0ELNS_15FloatRoundStyleE2ESJ_EENS1_15EpilogueDefaultEEEEEvvEEEEvNT_6ParamsE)
        /*0280*/ 	.short	0x0210
        /*0282*/ 	.short	0x0470


	//----- nvinfo : EIATTR_SW_WAR
	.align		4
.L_43:
        /*0284*/ 	.byte	0x04, 0x36
        /*0286*/ 	.short	(.L_45 - .L_44)
.L_44:
        /*0288*/ 	.word	0x00000008
.L_45:


//--------------------- .nv.callgraph             --------------------------
	.section	.nv.callgraph,"",@"SHT_CUDA_CALLGRAPH"
	.align	4
	.sectionentsize	8
	.align		4
        /*0000*/ 	.word	0x00000000
	.align		4
        /*0004*/ 	.word	0xffffffff
	.align		4
        /*0008*/ 	.word	index@(_ZN7cutlass13device_kernelINS_4gemm6kernel13GemmUniversalIN4cute5tupleIJiiiiEEENS1_10collective13CollectiveMmaINS1_34MainloopSm90TmaGmmaWarpSpecializedILi4ENS5_IJNS4_1CILi1EEESB_SB_EEENS1_35KernelTmaWarpSpecializedCooperativeEEENS5_IJNSA_ILi256EEENSA_ILi128EEENSA_ILi64EEEEEENS_6half_tENS5_IJlSB_lEEESJ_NS5_IJSB_llEEENS4_8TiledMMAINS4_8MMA_AtomIJNS4_4SM904GMMA26MMA_64x128x16_F32F16F16_SSILNSP_5MajorE0ELSR_1ELNSP_7ScaleInE1ELSS_1EEEEEENS4_6LayoutINS5_IJNSA_ILi2EEESB_SB_EEENS5_IJSB_NSA_ILi0EEESY_EEEEENS5_IJNS4_10UnderscoreES11_S11_EEEEENS4_13SM90_TMA_LOADENS4_14ComposedLayoutINS4_7SwizzleILi3ELi4ELi3EEENS4_18smem_ptr_flag_bitsILi16EEENSV_INS5_IJNSA_ILi8EEESH_EEENS5_IJSH_SB_EEEEEEEvNS4_8identityES14_NS15_IS17_S19_NSV_INS5_IJSH_S1A_EEENS5_IJSB_SH_EEEEEEEvS1F_EENS_8epilogue10collective6detail29Sm90TmaWarpSpecializedAdapterINS1M_15DefaultEpilogueISJ_SK_SK_NS1L_6thread17LinearCombinationISJ_Li1EffLNS1Q_9ScaleType4KindE0ELNS_15FloatRoundStyleE2ESJ_EENS1_15EpilogueDefaultEEEEEvvEEEEvNT_6ParamsE)
	.align		4
        /*000c*/ 	.word	index@(__assertfail)
	.align		4
        /*0010*/ 	.word	0x00000000
	.align		4
        /*0014*/ 	.word	0xfffffffe
	.align		4
        /*0018*/ 	.word	0x00000000
	.align		4
        /*001c*/ 	.word	0xfffffffd
	.align		4
        /*0020*/ 	.word	0x00000000
	.align		4
        /*0024*/ 	.word	0xfffffffc


//--------------------- .nv.constant4             --------------------------
	.section	.nv.constant4,"a",@progbits
	.align	8
	.align		8
.nv.constant4:
        /*0000*/ 	.dword	__assertfail
	.align		8
        /*0008*/ 	.dword	__unnamed_1
	.align		8
        /*0010*/ 	.dword	_ZN39_INTERNAL_dc78b29b_4_k_cu_91ee7e3a_29784cuda3std3__45__cpo5beginE
	.align		8
        /*0018*/ 	.dword	_ZN39_INTERNAL_dc78b29b_4_k_cu_91ee7e3a_29784cuda3std3__45__cpo3endE
	.align		8
        /*0020*/ 	.dword	_ZN39_INTERNAL_dc78b29b_4_k_cu_91ee7e3a_29784cuda3std3__45__cpo6cbeginE
	.align		8
        /*0028*/ 	.dword	_ZN39_INTERNAL_dc78b29b_4_k_cu_91ee7e3a_29784cuda3std3__45__cpo4cendE
	.align		8
        /*0030*/ 	.dword	_ZN39_INTERNAL_dc78b29b_4_k_cu_91ee7e3a_29784cuda3std3__441_GLOBAL__N__dc78b29b_4_k_cu_91ee7e3a_29786ignoreE
	.align		8
        /*0038*/ 	.dword	_ZN39_INTERNAL_dc78b29b_4_k_cu_91ee7e3a_29784cuda3std3__419piecewise_constructE
	.align		8
        /*0040*/ 	.dword	_ZN39_INTERNAL_dc78b29b_4_k_cu_91ee7e3a_29784cuda3std3__48in_placeE
	.align		8
        /*0048*/ 	.dword	_ZN39_INTERNAL_dc78b29b_4_k_cu_91ee7e3a_29784cuda3std6ranges3__45__cpo4swapE
	.align		8
        /*0050*/ 	.dword	_ZN39_INTERNAL_dc78b29b_4_k_cu_91ee7e3a_29784cuda3std6ranges3__45__cpo9iter_moveE
	.align		8
        /*0058*/ 	.dword	_ZN39_INTERNAL_dc78b29b_4_k_cu_91ee7e3a_29784cute7productE
	.align		8
        /*0060*/ 	.dword	_ZN39_INTERNAL_dc78b29b_4_k_cu_91ee7e3a_29784cute1_E
	.align		8
        /*0068*/ 	.dword	$str$22
	.align		8
        /*0070*/ 	.dword	$str$23


//--------------------- .text._ZN7cutlass13device_kernelINS_4gemm6kernel13GemmUniversalIN4cute5tupleIJiiiiEEENS1_10collective13CollectiveMmaINS1_34MainloopSm90TmaGmmaWarpSpecializedILi4ENS5_IJNS4_1CILi1EEESB_SB_EEENS1_35KernelTmaWarpSpecializedCooperativeEEENS5_IJNSA_ILi256EEENSA_ILi128EEENSA_ILi64EEEEEENS_6half_tENS5_IJlSB_lEEESJ_NS5_IJSB_llEEENS4_8TiledMMAINS4_8MMA_AtomIJNS4_4SM904GMMA26MMA_64x128x16_F32F16F16_SSILNSP_5MajorE0ELSR_1ELNSP_7ScaleInE1ELSS_1EEEEEENS4_6LayoutINS5_IJNSA_ILi2EEESB_SB_EEENS5_IJSB_NSA_ILi0EEESY_EEEEENS5_IJNS4_10UnderscoreES11_S11_EEEEENS4_13SM90_TMA_LOADENS4_14ComposedLayoutINS4_7SwizzleILi3ELi4ELi3EEENS4_18smem_ptr_flag_bitsILi16EEENSV_INS5_IJNSA_ILi8EEESH_EEENS5_IJSH_SB_EEEEEEEvNS4_8identityES14_NS15_IS17_S19_NSV_INS5_IJSH_S1A_EEENS5_IJSB_SH_EEEEEEEvS1F_EENS_8epilogue10collective6detail29Sm90TmaWarpSpecializedAdapterINS1M_15DefaultEpilogueISJ_SK_SK_NS1L_6thread17LinearCombinationISJ_Li1EffLNS1Q_9ScaleType4KindE0ELNS_15FloatRoundStyleE2ESJ_EENS1_15EpilogueDefaultEEEEEvvEEEEvNT_6ParamsE --------------------------
	.section	.text._ZN7cutlass13device_kernelINS_4gemm6kernel13GemmUniversalIN4cute5tupleIJiiiiEEENS1_10collective13CollectiveMmaINS1_34MainloopSm90TmaGmmaWarpSpecializedILi4ENS5_IJNS4_1CILi1EEESB_SB_EEENS1_35KernelTmaWarpSpecializedCooperativeEEENS5_IJNSA_ILi256EEENSA_ILi128EEENSA_ILi64EEEEEENS_6half_tENS5_IJlSB_lEEESJ_NS5_IJSB_llEEENS4_8TiledMMAINS4_8MMA_AtomIJNS4_4SM904GMMA26MMA_64x128x16_F32F16F16_SSILNSP_5MajorE0ELSR_1ELNSP_7ScaleInE1ELSS_1EEEEEENS4_6LayoutINS5_IJNSA_ILi2EEESB_SB_EEENS5_IJSB_NSA_ILi0EEESY_EEEEENS5_IJNS4_10UnderscoreES11_S11_EEEEENS4_13SM90_TMA_LOADENS4_14ComposedLayoutINS4_7SwizzleILi3ELi4ELi3EEENS4_18smem_ptr_flag_bitsILi16EEENSV_INS5_IJNSA_ILi8EEESH_EEENS5_IJSH_SB_EEEEEEEvNS4_8identityES14_NS15_IS17_S19_NSV_INS5_IJSH_S1A_EEENS5_IJSB_SH_EEEEEEEvS1F_EENS_8epilogue10collective6detail29Sm90TmaWarpSpecializedAdapterINS1M_15DefaultEpilogueISJ_SK_SK_NS1L_6thread17LinearCombinationISJ_Li1EffLNS1Q_9ScaleType4KindE0ELNS_15FloatRoundStyleE2ESJ_EENS1_15EpilogueDefaultEEEEEvvEEEEvNT_6ParamsE,"ax",@progbits
	.align	128
.text._ZN7cutlass13device_kernelINS_4gemm6kernel13GemmUniversalIN4cute5tupleIJiiiiEEENS1_10collective13CollectiveMmaINS1_34MainloopSm90TmaGmmaWarpSpecializedILi4ENS5_IJNS4_1CILi1EEESB_SB_EEENS1_35KernelTmaWarpSpecializedCooperativeEEENS5_IJNSA_ILi256EEENSA_ILi128EEENSA_ILi64EEEEEENS_6half_tENS5_IJlSB_lEEESJ_NS5_IJSB_llEEENS4_8TiledMMAINS4_8MMA_AtomIJNS4_4SM904GMMA26MMA_64x128x16_F32F16F16_SSILNSP_5MajorE0ELSR_1ELNSP_7ScaleInE1ELSS_1EEEEEENS4_6LayoutINS5_IJNSA_ILi2EEESB_SB_EEENS5_IJSB_NSA_ILi0EEESY_EEEEENS5_IJNS4_10UnderscoreES11_S11_EEEEENS4_13SM90_TMA_LOADENS4_14ComposedLayoutINS4_7SwizzleILi3ELi4ELi3EEENS4_18smem_ptr_flag_bitsILi16EEENSV_INS5_IJNSA_ILi8EEESH_EEENS5_IJSH_SB_EEEEEEEvNS4_8identityES14_NS15_IS17_S19_NSV_INS5_IJSH_S1A_EEENS5_IJSB_SH_EEEEEEEvS1F_EENS_8epilogue10collective6detail29Sm90TmaWarpSpecializedAdapterINS1M_15DefaultEpilogueISJ_SK_SK_NS1L_6thread17LinearCombinationISJ_Li1EffLNS1Q_9ScaleType4KindE0ELNS_15FloatRoundStyleE2ESJ_EENS1_15EpilogueDefaultEEEEEvvEEEEvNT_6ParamsE:
        .type           _ZN7cutlass13device_kernelINS_4gemm6kernel13GemmUniversalIN4cute5tupleIJiiiiEEENS1_10collective13CollectiveMmaINS1_34MainloopSm90TmaGmmaWarpSpecializedILi4ENS5_IJNS4_1CILi1EEESB_SB_EEENS1_35KernelTmaWarpSpecializedCooperativeEEENS5_IJNSA_ILi256EEENSA_ILi128EEENSA_ILi64EEEEEENS_6half_tENS5_IJlSB_lEEESJ_NS5_IJSB_llEEENS4_8TiledMMAINS4_8MMA_AtomIJNS4_4SM904GMMA26MMA_64x128x16_F32F16F16_SSILNSP_5MajorE0ELSR_1ELNSP_7ScaleInE1ELSS_1EEEEEENS4_6LayoutINS5_IJNSA_ILi2EEESB_SB_EEENS5_IJSB_NSA_ILi0EEESY_EEEEENS5_IJNS4_10UnderscoreES11_S11_EEEEENS4_13SM90_TMA_LOADENS4_14ComposedLayoutINS4_7SwizzleILi3ELi4ELi3EEENS4_18smem_ptr_flag_bitsILi16EEENSV_INS5_IJNSA_ILi8EEESH_EEENS5_IJSH_SB_EEEEEEEvNS4_8identityES14_NS15_IS17_S19_NSV_INS5_IJSH_S1A_EEENS5_IJSB_SH_EEEEEEEvS1F_EENS_8epilogue10collective6detail29Sm90TmaWarpSpecializedAdapterINS1M_15DefaultEpilogueISJ_SK_SK_NS1L_6thread17LinearCombinationISJ_Li1EffLNS1Q_9ScaleType4KindE0ELNS_15FloatRoundStyleE2ESJ_EENS1_15EpilogueDefaultEEEEEvvEEEEvNT_6ParamsE,@function
        .size           _ZN7cutlass13device_kernelINS_4gemm6kernel13GemmUniversalIN4cute5tupleIJiiiiEEENS1_10collective13CollectiveMmaINS1_34MainloopSm90TmaGmmaWarpSpecializedILi4ENS5_IJNS4_1CILi1EEESB_SB_EEENS1_35KernelTmaWarpSpecializedCooperativeEEENS5_IJNSA_ILi256EEENSA_ILi128EEENSA_ILi64EEEEEENS_6half_tENS5_IJlSB_lEEESJ_NS5_IJSB_llEEENS4_8TiledMMAINS4_8MMA_AtomIJNS4_4SM904GMMA26MMA_64x128x16_F32F16F16_SSILNSP_5MajorE0ELSR_1ELNSP_7ScaleInE1ELSS_1EEEEEENS4_6LayoutINS5_IJNSA_ILi2EEESB_SB_EEENS5_IJSB_NSA_ILi0EEESY_EEEEENS5_IJNS4_10UnderscoreES11_S11_EEEEENS4_13SM90_TMA_LOADENS4_14ComposedLayoutINS4_7SwizzleILi3ELi4ELi3EEENS4_18smem_ptr_flag_bitsILi16EEENSV_INS5_IJNSA_ILi8EEESH_EEENS5_IJSH_SB_EEEEEEEvNS4_8identityES14_NS15_IS17_S19_NSV_INS5_IJSH_S1A_EEENS5_IJSB_SH_EEEEEEEvS1F_EENS_8epilogue10collective6detail29Sm90TmaWarpSpecializedAdapterINS1M_15DefaultEpilogueISJ_SK_SK_NS1L_6thread17LinearCombinationISJ_Li1EffLNS1Q_9ScaleType4KindE0ELNS_15FloatRoundStyleE2ESJ_EENS1_15EpilogueDefaultEEEEEvvEEEEvNT_6ParamsE,(.L_x_320 - _ZN7cutlass13device_kernelINS_4gemm6kernel13GemmUniversalIN4cute5tupleIJiiiiEEENS1_10collective13CollectiveMmaINS1_34MainloopSm90TmaGmmaWarpSpecializedILi4ENS5_IJNS4_1CILi1EEESB_SB_EEENS1_35KernelTmaWarpSpecializedCooperativeEEENS5_IJNSA_ILi256EEENSA_ILi128EEENSA_ILi64EEEEEENS_6half_tENS5_IJlSB_lEEESJ_NS5_IJSB_llEEENS4_8TiledMMAINS4_8MMA_AtomIJNS4_4SM904GMMA26MMA_64x128x16_F32F16F16_SSILNSP_5MajorE0ELSR_1ELNSP_7ScaleInE1ELSS_1EEEEEENS4_6LayoutINS5_IJNSA_ILi2EEESB_SB_EEENS5_IJSB_NSA_ILi0EEESY_EEEEENS5_IJNS4_10UnderscoreES11_S11_EEEEENS4_13SM90_TMA_LOADENS4_14ComposedLayoutINS4_7SwizzleILi3ELi4ELi3EEENS4_18smem_ptr_flag_bitsILi16EEENSV_INS5_IJNSA_ILi8EEESH_EEENS5_IJSH_SB_EEEEEEEvNS4_8identityES14_NS15_IS17_S19_NSV_INS5_IJSH_S1A_EEENS5_IJSB_SH_EEEEEEEvS1F_EENS_8epilogue10collective6detail29Sm90TmaWarpSpecializedAdapterINS1M_15DefaultEpilogueISJ_SK_SK_NS1L_6thread17LinearCombinationISJ_Li1EffLNS1Q_9ScaleType4KindE0ELNS_15FloatRoundStyleE2ESJ_EENS1_15EpilogueDefaultEEEEEvvEEEEvNT_6ParamsE)
        .other          _ZN7cutlass13device_kernelINS_4gemm6kernel13GemmUniversalIN4cute5tupleIJiiiiEEENS1_10collective13CollectiveMmaINS1_34MainloopSm90TmaGmmaWarpSpecializedILi4ENS5_IJNS4_1CILi1EEESB_SB_EEENS1_35KernelTmaWarpSpecializedCooperativeEEENS5_IJNSA_ILi256EEENSA_ILi128EEENSA_ILi64EEEEEENS_6half_tENS5_IJlSB_lEEESJ_NS5_IJSB_llEEENS4_8TiledMMAINS4_8MMA_AtomIJNS4_4SM904GMMA26MMA_64x128x16_F32F16F16_SSILNSP_5MajorE0ELSR_1ELNSP_7ScaleInE1ELSS_1EEEEEENS4_6LayoutINS5_IJNSA_ILi2EEESB_SB_EEENS5_IJSB_NSA_ILi0EEESY_EEEEENS5_IJNS4_10UnderscoreES11_S11_EEEEENS4_13SM90_TMA_LOADENS4_14ComposedLayoutINS4_7SwizzleILi3ELi4ELi3EEENS4_18smem_ptr_flag_bitsILi16EEENSV_INS5_IJNSA_ILi8EEESH_EEENS5_IJSH_SB_EEEEEEEvNS4_8identityES14_NS15_IS17_S19_NSV_INS5_IJSH_S1A_EEENS5_IJSB_SH_EEEEEEEvS1F_EENS_8epilogue10collective6detail29Sm90TmaWarpSpecializedAdapterINS1M_15DefaultEpilogueISJ_SK_SK_NS1L_6thread17LinearCombinationISJ_Li1EffLNS1Q_9ScaleType4KindE0ELNS_15FloatRoundStyleE2ESJ_EENS1_15EpilogueDefaultEEEEEvvEEEEvNT_6ParamsE,@"STO_CUDA_ENTRY STV_DEFAULT"
_ZN7cutlass13device_kernelINS_4gemm6kernel13GemmUniversalIN4cute5tupleIJiiiiEEENS1_10collective13CollectiveMmaINS1_34MainloopSm90TmaGmmaWarpSpecializedILi4ENS5_IJNS4_1CILi1EEESB_SB_EEENS1_35KernelTmaWarpSpecializedCooperativeEEENS5_IJNSA_ILi256EEENSA_ILi128EEENSA_ILi64EEEEEENS_6half_tENS5_IJlSB_lEEESJ_NS5_IJSB_llEEENS4_8TiledMMAINS4_8MMA_AtomIJNS4_4SM904GMMA26MMA_64x128x16_F32F16F16_SSILNSP_5MajorE0ELSR_1ELNSP_7ScaleInE1ELSS_1EEEEEENS4_6LayoutINS5_IJNSA_ILi2EEESB_SB_EEENS5_IJSB_NSA_ILi0EEESY_EEEEENS5_IJNS4_10UnderscoreES11_S11_EEEEENS4_13SM90_TMA_LOADENS4_14ComposedLayoutINS4_7SwizzleILi3ELi4ELi3EEENS4_18smem_ptr_flag_bitsILi16EEENSV_INS5_IJNSA_ILi8EEESH_EEENS5_IJSH_SB_EEEEEEEvNS4_8identityES14_NS15_IS17_S19_NSV_INS5_IJSH_S1A_EEENS5_IJSB_SH_EEEEEEEvS1F_EENS_8epilogue10collective6detail29Sm90TmaWarpSpecializedAdapterINS1M_15DefaultEpilogueISJ_SK_SK_NS1L_6thread17LinearCombinationISJ_Li1EffLNS1Q_9ScaleType4KindE0ELNS_15FloatRoundStyleE2ESJ_EENS1_15EpilogueDefaultEEEEEvvEEEEvNT_6ParamsE:
[----:B------:R-:W0:Y:S01]  /*0000*/  LDC R1, c[0x0][0x28] ;  /* 0x00000a00ff017b82 */ /* 0x000e220000000800 */
[----:B------:R-:W1:Y:S01]  /*0010*/  S2R R18, SR_TID.X ;  /* 0x0000000000127919 */ /* 0x000e620000002100 */
[----:B------:R-:W-:Y:S01]  /*0020*/  ELECT P0, URZ, PT ;  /* 0x00000000003f782f */ /* 0x000fe20003800000 */
[----:B------:R-:W-:Y:S01]  /*0030*/  BSSY B0, `(.L_x_0) ;  /* 0x000000f000007945 */ /* 0x000fe20003800000 */
[--C-:B-1----:R-:W-:Y:S02]  /*0040*/  SHF.R.U32.HI R0, RZ, 0x5, R18.reuse ;  /* 0x00000005ff007819 */ /* 0x102fe40000011612 */
[----:B------:R-:W-:-:S03]  /*0050*/  SHF.R.U32.HI R22, RZ, 0x7, R18 ;  /* 0x00000007ff167819 */ /* 0x000fc60000011612 */
[----:B------:R-:W1:Y:S04]  /*0060*/  SHFL.IDX PT, R5, R0, RZ, 0x1f ;  /* 0x00001fff00057589 */ /* 0x000e6800000e0000 */
[----:B------:R2:W3:Y:S01]  /*0070*/  SHFL.IDX PT, R8, R22, RZ, 0x1f ;  /* 0x00001fff16087589 */ /* 0x0004e200000e0000 */
[----:B-1----:R-:W-:-:S13]  /*0080*/  ISETP.NE.OR P0, PT, R5, RZ, !P0 ;  /* 0x000000ff0500720c */ /* 0x002fda0004705670 */
[----:B0-23--:R-:W-:Y:S05]  /*0090*/  @P0 BRA `(.L_x_1) ;  /* 0x0000000000200947 */ /* 0x00dfea0003800000 */
[----:B------:R-:W-:Y:S02]  /*00a0*/  ULDC.64 UR4, c[0x0][0x198] ;  /* 0x0000660000047ab9 */ /* 0x000fe40000000a00 */
[----:B------:R-:W-:Y:S02]  /*00b0*/  UIADD3 UR6, UP0, UR4, 0xf0, URZ ;  /* 0x000000f004067890 */ /* 0x000fe4000ff1e03f */
[----:B------:R-:W-:Y:S02]  /*00c0*/  UIADD3 UR4, UP1, UR4, 0x1f0, URZ ;  /* 0x000001f004047890 */ /* 0x000fe4000ff3e03f */
[----:B------:R-:W-:Y:S02]  /*00d0*/  UIADD3.X UR7, URZ, UR5, URZ, UP0, !UPT ;  /* 0x000000053f077290 */ /* 0x000fe400087fe43f */
[----:B------:R-:W-:-:S07]  /*00e0*/  UIADD3.X UR5, URZ, UR5, URZ, UP1, !UPT ;  /* 0x000000053f057290 */ /* 0x000fce0008ffe43f */
[----:B------:R0:W-:Y:S02]  /*00f0*/  UTMACCTL.PF [UR6] ;  /* 0x00000000060079b9 */ /* 0x0001e40008040000 */
[----:B------:R0:W-:Y:S02]  /*0100*/  UTMACCTL.PF [UR4] ;  /* 0x00000000040079b9 */ /* 0x0001e40008040000 */
[----:B0-----:R-:W-:Y:S01]  /*0110*/  NOP ;  /* 0x0000000000007918 */ /* 0x001fe20000000000 */
.L_x_1:
[----:B------:R-:W-:Y:S05]  /*0120*/  BSYNC B0 ;  /* 0x0000000000007941 */ /* 0x000fea0003800000 */
.L_x_0:
[----:B------:R-:W0:Y:S02]  /*0130*/  SHFL.IDX PT, R2, R0, RZ, 0x1f ;  /* 0x00001fff00027589 */ /* 0x000e2400000e0000 */
[----:B0-----:R-:W-:-:S13]  /*0140*/  ISETP.NE.AND P0, PT, R2, RZ, PT ;  /* 0x000000ff0200720c */ /* 0x001fda0003f05270 */
[----:B------:R-:W-:Y:S05]  /*0150*/  @P0 BRA `(.L_x_2) ;  /* 0x0000000000580947 */ /* 0x000fea0003800000 */
[----:B------:R-:W0:Y:S01]  /*0160*/  S2UR UR8, SR_CgaCtaId ;  /* 0x00000000000879c3 */ /* 0x000e220000008800 */
[----:B------:R-:W-:Y:S01]  /*0170*/  UMOV UR4, 0x400 ;  /* 0x0000040000047882 */ /* 0x000fe20000000000 */
[----:B------:R-:W-:Y:S01]  /*0180*/  UMOV UR5, 0x1 ;  /* 0x0000000100057882 */ /* 0x000fe20000000000 */
[----:B------:R-:W-:Y:S01]  /*0190*/  UMOV UR6, 0x100 ;  /* 0x0000010000067882 */ /* 0x000fe20000000000 */
[----:B------:R-:W-:Y:S01]  /*01a0*/  ELECT P0, URZ, PT ;  /* 0x00000000003f782f */ /* 0x000fe20003800000 */
[----:B------:R-:W-:-:S04]  /*01b0*/  UIADD3 UR6, -UR6, 0x100000, URZ ;  /* 0x0010000006067890 */ /* 0x000fc8000fffe13f */
[----:B------:R-:W-:Y:S02]  /*01c0*/  USHF.L.U32 UR7, UR6, 0xb, URZ ;  /* 0x0000000b06077899 */ /* 0x000fe4000800063f */
[----:B------:R-:W-:Y:S02]  /*01d0*/  USHF.L.U32 UR6, UR6, 0x1, URZ ;  /* 0x0000000106067899 */ /* 0x000fe4000800063f */
[----:B0-----:R-:W-:Y:S02]  /*01e0*/  ULEA UR8, UR8, UR4, 0x18 ;  /* 0x0000000408087291 */ /* 0x001fe4000f8ec03f */
[----:B------:R-:W-:-:S04]  /*01f0*/  UIADD3 UR4, -UR5, 0x100000, URZ ;  /* 0x0010000005047890 */ /* 0x000fc8000fffe13f */
[----:B------:R-:W-:Y:S02]  /*0200*/  USHF.L.U32 UR5, UR4, 0xb, URZ ;  /* 0x0000000b04057899 */ /* 0x000fe4000800063f */
[----:B------:R-:W-:Y:S01]  /*0210*/  USHF.L.U32 UR4, UR4, 0x1, URZ ;  /* 0x0000000104047899 */ /* 0x000fe2000800063f */
[----:B------:R-:W0:Y:S11]  /*0220*/  FENCE.VIEW.ASYNC.S ;  /* 0x00000000000073c6 */ /* 0x000e360000000000 */
[----:B0-----:R0:W1:Y:S01]  /*0230*/  SYNCS.EXCH.64 URZ, [UR8], UR4 ;  /* 0x00000004083f75b2 */ /* 0x0010620008000100 */
[----:B------:R0:W2:Y:S01]  /*0240*/  SYNCS.EXCH.64 URZ, [UR8+0x20], UR6 ;  /* 0x00002006083f75b2 */ /* 0x0000a20008000100 */
[----:B------:R0:W3:Y:S01]  /*0250*/  SYNCS.EXCH.64 URZ, [UR8+0x8], UR4 ;  /* 0x00000804083f75b2 */ /* 0x0000e20008000100 */
[----:B------:R0:W4:Y:S01]  /*0260*/  SYNCS.EXCH.64 URZ, [UR8+0x28], UR6 ;  /* 0x00002806083f75b2 */ /* 0x0001220008000100 */
[----:B------:R0:W0:Y:S01]  /*0270*/  SYNCS.EXCH.64 URZ, [UR8+0x10], UR4 ;  /* 0x00001004083f75b2 */ /* 0x0000220008000100 */
[----:B------:R0:W0:Y:S01]  /*0280*/  SYNCS.EXCH.64 URZ, [UR8+0x30], UR6 ;  /* 0x00003006083f75b2 */ /* 0x0000220008000100 */
[----:B------:R0:W0:Y:S01]  /*0290*/  SYNCS.EXCH.64 URZ, [UR8+0x18], UR4 ;  /* 0x00001804083f75b2 */ /* 0x0000220008000100 */
[----:B------:R0:W0:Y:S01]  /*02a0*/  SYNCS.EXCH.64 URZ, [UR8+0x38], UR6 ;  /* 0x00003806083f75b2 */ /* 0x0000220008000100 */
[----:B------:R-:W-:Y:S01]  /*02b0*/  NOP ;  /* 0x0000000000007918 */ /* 0x000fe20000000000 */
.L_x_2:
[----:B------:R-:W5:Y:S01]  /*02c0*/  SHFL.IDX PT, R0, R0, RZ, 0x1f ;  /* 0x00001fff00007589 */ /* 0x000f6200000e0000 */
[----:B------:R-:W1:Y:S01]  /*02d0*/  LDC R2, c[0x0][0x65c] ;  /* 0x00019700ff027b82 */ /* 0x000e620000000800 */
[----:B------:R-:W-:Y:S02]  /*02e0*/  ELECT P0, URZ, PT ;  /* 0x00000000003f782f */ /* 0x000fe40003800000 */
[----:B------:R-:W-:Y:S01]  /*02f0*/  SHF.R.S32.HI R6, RZ, 0x1f, R5 ;  /* 0x0000001fff067819 */ /* 0x000fe20000011405 */
[----:B------:R-:W2:Y:S01]  /*0300*/  S2R R3, SR_CTAID.Y ;  /* 0x0000000000037919 */ /* 0x000ea20000002600 */
[----:B0-----:R-:W-:Y:S01]  /*0310*/  UMOV UR4, 0x20 ;  /* 0x0000002000047882 */ /* 0x001fe20000000000 */
[----:B------:R-:W-:Y:S01]  /*0320*/  ISETP.NE.AND P2, PT, R8, RZ, PT ;  /* 0x000000ff0800720c */ /* 0x000fe20003f45270 */
[----:B------:R-:W-:Y:S01]  /*0330*/  NOP ;  /* 0x0000000000007918 */ /* 0x000fe20000000000 */
[----:B------:R-:W0:Y:S01]  /*0340*/  S2R R4, SR_CTAID.X ;  /* 0x0000000000047919 */ /* 0x000e220000002500 */
[----:B------:R-:W-:Y:S01]  /*0350*/  LEA.HI R6, R6, R5, RZ, 0x2 ;  /* 0x0000000506067211 */ /* 0x000fe200078f10ff */
[----:B------:R-:W-:Y:S01]  /*0360*/  NOP ;  /* 0x0000000000007918 */ /* 0x000fe20000000000 */
[----:B-----5:R-:W-:-:S02]  /*0370*/  ISETP.NE.OR P0, PT, R0, RZ, !P0 ;  /* 0x000000ff0000720c */ /* 0x020fc40004705670 */
[----:B-1----:R-:W-:-:S04]  /*0380*/  ISETP.NE.AND P3, PT, R2, 0x1, PT ;  /* 0x000000010200780c */ /* 0x002fc80003f65270 */
[----:B------:R-:W-:Y:S02]  /*0390*/  P2R R0, PR, RZ, 0x8 ;  /* 0x00000008ff007803 */ /* 0x000fe40000000000 */
[----:B------:R-:W-:-:S05]  /*03a0*/  LOP3.LUT R0, R6, 0xfffffffc, RZ, 0xc0, !PT ;  /* 0xfffffffc06007812 */ /* 0x000fca00078ec0ff */
[----:B------:R-:W-:Y:S01]  /*03b0*/  VOTEU.ALL UP0, P0 ;  /* 0x00000000003f7886 */ /* 0x000fe20000000000 */
[----:B------:R-:W-:Y:S01]  /*03c0*/  IMAD.IADD R0, R5, 0x1, -R0 ;  /* 0x0000000105007824 */ /* 0x000fe200078e0a00 */
[----:B------:R-:W0:Y:S01]  /*03d0*/  @P3 LDC R17, c[0x0][0x10] ;  /* 0x00000400ff113b82 */ /* 0x000e220000000800 */
[----:B------:R-:W-:Y:S01]  /*03e0*/  VOTEU.ALL UP1, P0 ;  /* 0x00000000003f7886 */ /* 0x000fe20000020000 */
[----:B--2---:R-:W-:Y:S01]  /*03f0*/  @P3 IMAD.MOV.U32 R6, RZ, RZ, R3 ;  /* 0x000000ffff063224 */ /* 0x004fe200078e0003 */
[----:B------:R-:W-:Y:S01]  /*0400*/  @!UP0 UMOV UR6, 0x400 ;  /* 0x0000040000068882 */ /* 0x000fe20000000000 */
[----:B------:R-:W-:-:S04]  /*0410*/  @!UP0 UIADD3 UR4, -UR4, 0x100000, URZ ;  /* 0x0010000004048890 */ /* 0x000fc8000fffe13f */
[----:B------:R-:W-:Y:S02]  /*0420*/  @!UP0 USHF.L.U32 UR5, UR4, 0xb, URZ ;  /* 0x0000000b04058899 */ /* 0x000fe4000800063f */
[----:B------:R-:W-:Y:S01]  /*0430*/  @!UP0 USHF.L.U32 UR4, UR4, 0x1, URZ ;  /* 0x0000000104048899 */ /* 0x000fe2000800063f */
[----:B------:R-:W-:Y:S02]  /*0440*/  @P3 IMAD.MOV.U32 R7, RZ, RZ, RZ ;  /* 0x000000ffff073224 */ /* 0x000fe400078e00ff */
[----:B------:R-:W-:Y:S01]  /*0450*/  IMAD.MOV.U32 R5, RZ, RZ, RZ ;  /* 0x000000ffff057224 */ /* 0x000fe200078e00ff */
[----:B------:R-:W1:Y:S01]  /*0460*/  @!UP0 S2UR UR7, SR_CgaCtaId ;  /* 0x00000000000789c3 */ /* 0x000e620000008800 */
[----:B------:R-:W-:-:S07]  /*0470*/  @P3 IMAD.MOV.U32 R11, RZ, RZ, RZ ;  /* 0x000000ffff0b3224 */ /* 0x000fce00078e00ff */
[----:B------:R-:W2:Y:S01]  /*0480*/  @!P3 LDC R9, c[0x0][0xc] ;  /* 0x00000300ff09bb82 */ /* 0x000ea20000000800 */
[----:B0-----:R-:W-:-:S04]  /*0490*/  @P3 IMAD.WIDE.U32 R16, R4, R17, R6 ;  /* 0x0000001104103225 */ /* 0x001fc800078e0006 */
[----:B------:R-:W-:Y:S01]  /*04a0*/  @P3 IMAD.IADD R17, R17, 0x1, R11 ;  /* 0x0000000111113824 */ /* 0x000fe200078e020b */
[----:B-1----:R-:W-:Y:S01]  /*04b0*/  @!UP0 ULEA UR6, UR7, UR6, 0x18 ;  /* 0x0000000607068291 */ /* 0x002fe2000f8ec03f */
[----:B------:R-:W-:Y:S01]  /*04c0*/  VOTEU.ALL UP0, P0 ;  /* 0x00000000003f7886 */ /* 0x000fe20000000000 */
[----:B------:R-:W-:-:S04]  /*04d0*/  ISETP.NE.AND P0, PT, R0, 0x3, PT ;  /* 0x000000030000780c */ /* 0x000fc80003f05270 */
[----:B------:R-:W-:Y:S01]  /*04e0*/  ISETP.EQ.OR P0, PT, R0, RZ, !P0 ;  /* 0x000000ff0000720c */ /* 0x000fe20004702670 */
[----:B--2---:R-:W-:-:S03]  /*04f0*/  @!P3 IMAD.WIDE.U32 R6, R9, R3, R4 ;  /* 0x000000030906b225 */ /* 0x004fc600078e0004 */
[C---:B------:R-:W-:Y:S01]  /*0500*/  ISETP.EQ.AND P0, PT, R8.reuse, RZ, P0 ;  /* 0x000000ff0800720c */ /* 0x040fe20000702270 */
[----:B------:R-:W-:Y:S01]  /*0510*/  VIADD R8, R8, 0xffffffff ;  /* 0xffffffff08087836 */ /* 0x000fe20000000000 */
[----:B------:R-:W0:Y:S02]  /*0520*/  FENCE.VIEW.ASYNC.S ;  /* 0x00000000000073c6 */ /* 0x000e240000000000 */
[----:B0-----:R0:W3:Y:S01]  /*0530*/  @!UP0 SYNCS.EXCH.64 URZ, [UR6+0x50], UR4 ;  /* 0x00005004063f85b2 */ /* 0x0010e20008000100 */
[----:B------:R-:W-:Y:S01]  /*0540*/  @!P3 MOV R16, R6 ;  /* 0x000000060010b202 */ /* 0x000fe20000000f00 */
[----:B------:R-:W-:Y:S01]  /*0550*/  @!P3 IMAD.MOV.U32 R17, RZ, RZ, R7 ;  /* 0x000000ffff11b224 */ /* 0x000fe200078e0007 */
[----:B------:R-:W-:Y:S02]  /*0560*/  SEL R19, RZ, 0x1, !P0 ;  /* 0x00000001ff137807 */ /* 0x000fe40004000000 */
[----:B------:R-:W-:-:S04]  /*0570*/  ISETP.GE.U32.AND P1, PT, R8, 0x2, PT ;  /* 0x000000020800780c */ /* 0x000fc80003f26070 */
[----:B------:R-:W-:Y:S01]  /*0580*/  SEL R19, R19, 0x2, P1 ;  /* 0x0000000213137807 */ /* 0x000fe20000800000 */
[----:B------:R0:W3:Y:S01]  /*0590*/  @!UP1 SYNCS.EXCH.64 URZ, [UR6+0x58], UR4 ;  /* 0x00005804063f95b2 */ /* 0x0000e20008000100 */
[----:B------:R-:W-:Y:S01]  /*05a0*/  NOP ;  /* 0x0000000000007918 */ /* 0x000fe20000000000 */
[----:B---34-:R-:W-:Y:S06]  /*05b0*/  BAR.SYNC.DEFER_BLOCKING 0x0 ;  /* 0x0000000000007b1d */ /* 0x018fec0000010000 */
[----:B------:R-:W-:Y:S05]  /*05c0*/  @!P2 BRA `(.L_x_3) ;  /* 0x000000a40080a947 */ /* 0x000fea0003800000 */
[----:B------:R-:W-:-:S13]  /*05d0*/  ISETP.GT.U32.AND P0, PT, R8, 0x1, PT ;  /* 0x000000010800780c */ /* 0x000fda0003f04070 */
[----:B0-----:R-:W-:Y:S05]  /*05e0*/  @P0 EXIT ;  /* 0x000000000000094d */ /* 0x001fea0003800000 */
[----:B------:R-:W-:Y:S01]  /*05f0*/  ULDC.64 UR4, c[0x0][0x650] ;  /* 0x0001940000047ab9 */ /* 0x000fe20000000a00 */
[----:B------:R-:W-:Y:S01]  /*0600*/  PRMT R0, RZ, 0x7610, R0 ;  /* 0x00007610ff007816 */ /* 0x000fe20000000000 */
[----:B------:R-:W-:Y:S01]  /*0610*/  IMAD.MOV.U32 R152, RZ, RZ, -0x1 ;  /* 0xffffffffff987424 */ /* 0x000fe200078e00ff */
[----:B------:R-:W-:Y:S01]  /*0620*/  ISETP.GE.U32.AND P0, PT, R16, UR4, PT ;  /* 0x0000000410007c0c */ /* 0x000fe2000bf06070 */
[----:B------:R-:W-:Y:S02]  /*0630*/  IMAD.MOV.U32 R153, RZ, RZ, -0x1 ;  /* 0xffffffffff997424 */ /* 0x000fe400078e00ff */
[----:B------:R-:W-:Y:S01]  /*0640*/  IMAD.MOV.U32 R23, RZ, RZ, -0x1 ;  /* 0xffffffffff177424 */ /* 0x000fe200078e00ff */
[----:B------:R-:W-:-:S13]  /*0650*/  ISETP.GE.U32.AND.EX P0, PT, R17, UR5, PT, P0 ;  /* 0x0000000511007c0c */ /* 0x000fda000bf06100 */
[----:B------:R-:W-:Y:S05]  /*0660*/  @P0 BRA `(.L_x_4) ;  /* 0x0000000400540947 */ /* 0x000fea0003800000 */
[----:B------:R-:W0:Y:S01]  /*0670*/  LDC.64 R14, c[0x0][0x628] ;  /* 0x00018a00ff0e7b82 */ /* 0x000e220000000a00 */
[----:B------:R-:W-:Y:S02]  /*0680*/  IMAD.MOV.U32 R6, RZ, RZ, R16 ;  /* 0x000000ffff067224 */ /* 0x000fe400078e0010 */
[----:B------:R-:W-:-:S05]  /*0690*/  IMAD.MOV.U32 R7, RZ, RZ, R17 ;  /* 0x000000ffff077224 */ /* 0x000fca00078e0011 */
[----:B------:R-:W1:Y:S08]  /*06a0*/  LDC R0, c[0x0][0x630] ;  /* 0x00018c00ff007b82 */ /* 0x000e700000000800 */
[----:B------:R-:W2:Y:S01]  /*06b0*/  LDC.64 R20, c[0x0][0x620] ;  /* 0x00018800ff147b82 */ /* 0x000ea20000000a00 */
[----:B0-----:R-:W-:-:S04]  /*06c0*/  ISETP.NE.U32.AND P0, PT, R14, RZ, PT ;  /* 0x000000ff0e00720c */ /* 0x001fc80003f05070 */
[----:B------:R-:W-:-:S13]  /*06d0*/  ISETP.NE.AND.EX P0, PT, R15, RZ, PT, P0 ;  /* 0x000000ff0f00720c */ /* 0x000fda0003f05300 */
[----:B-12---:R-:W-:Y:S05]  /*06e0*/  @!P0 BRA `(.L_x_5) ;  /* 0x0000000000288947 */ /* 0x006fea0003800000 */
[----:B------:R-:W0:Y:S02]  /*06f0*/  LDC R11, c[0x0][0x634] ;  /* 0x00018d00ff0b7b82 */ /* 0x000e240000000800 */
[----:B0-----:R-:W-:-:S05]  /*0700*/  IADD3 R11, P0, R16, R11, RZ ;  /* 0x0000000b100b7210 */ /* 0x001fca0007f1e0ff */
[----:B------:R-:W-:-:S04]  /*0710*/  IMAD.X R13, RZ, RZ, R17, P0 ;  /* 0x000000ffff0d7224 */ /* 0x000fc800000e0611 */
[----:B------:R-:W-:-:S04]  /*0720*/  IMAD.WIDE.U32 R6, R13, R14, RZ ;  /* 0x0000000e0d067225 */ /* 0x000fc800078e00ff */
[----:B------:R-:W-:-:S04]  /*0730*/  IMAD.WIDE.U32 R8, P0, R11, R15, R6 ;  /* 0x0000000f0b087225 */ /* 0x000fc80007800006 */
[----:B------:R-:W-:Y:S01]  /*0740*/  IMAD.WIDE.U32 R6, R11, R14, RZ ;  /* 0x0000000e0b067225 */ /* 0x000fe200078e00ff */
[----:B------:R-:W-:-:S03]  /*0750*/  IADD3.X R11, RZ, RZ, RZ, P0, !PT ;  /* 0x000000ffff0b7210 */ /* 0x000fc600007fe4ff */
[----:B------:R-:W-:Y:S01]  /*0760*/  IMAD.MOV.U32 R10, RZ, RZ, R9 ;  /* 0x000000ffff0a7224 */ /* 0x000fe200078e0009 */
[----:B------:R-:W-:-:S05]  /*0770*/  IADD3 RZ, P0, R7, R8, RZ ;  /* 0x0000000807ff7210 */ /* 0x000fca0007f1e0ff */
[----:B------:R-:W-:-:S08]  /*0780*/  IMAD.WIDE.U32.X R6, R13, R15, R10, P0 ;  /* 0x0000000f0d067225 */ /* 0x000fd000000e040a */
.L_x_5:
[-CC-:B------:R-:W-:Y:S01]  /*0790*/  SHF.R.U64 R23, R6, R0.reuse, R7.reuse ;  /* 0x0000000006177219 */ /* 0x180fe20000001207 */
[----:B------:R-:W0:Y:S01]  /*07a0*/  LDC R10, c[0x0][0x618] ;  /* 0x00018600ff0a7b82 */ /* 0x000e220000000800 */
[----:B------:R-:W-:Y:S01]  /*07b0*/  SHF.R.U32.HI R5, RZ, R0, R7 ;  /* 0x00000000ff057219 */ /* 0x000fe20000011607 */
[----:B------:R-:W-:Y:S01]  /*07c0*/  ULDC UR4, c[0x0][0x150] ;  /* 0x0000540000047ab9 */ /* 0x000fe20000000800 */
[----:B------:R-:W-:Y:S02]  /*07d0*/  IADD3 R9, P0, RZ, -R23, RZ ;  /* 0x80000017ff097210 */ /* 0x000fe40007f1e0ff */
[----:B------:R-:W-:-:S03]  /*07e0*/  I2FP.F32.U32 R0, R4 ;  /* 0x0000000400007245 */ /* 0x000fc60000201000 */
[----:B------:R-:W1:Y:S01]  /*07f0*/  LDC.64 R28, c[0x0][0x640] ;  /* 0x00019000ff1c7b82 */ /* 0x000e620000000a00 */
[----:B------:R-:W-:Y:S02]  /*0800*/  IMAD.X R11, RZ, RZ, ~R5, P0 ;  /* 0x000000ffff0b7224 */ /* 0x000fe400000e0e05 */
[----:B------:R-:W-:Y:S01]  /*0810*/  FMUL R0, R0, UR4 ;  /* 0x0000000400007c20 */ /* 0x000fe20008400000 */
[----:B------:R-:W-:Y:S01]  /*0820*/  IMAD.WIDE.U32 R6, R9, R20, R16 ;  /* 0x0000001409067225 */ /* 0x000fe200078e0010 */
[----:B------:R-:W-:-:S03]  /*0830*/  ULDC UR4, c[0x0][0x154] ;  /* 0x0000550000047ab9 */ /* 0x000fc60000000800 */
[----:B------:R-:W-:Y:S01]  /*0840*/  IMAD R8, R11, R20, RZ ;  /* 0x000000140b087224 */ /* 0x000fe200078e02ff */
[----:B------:R-:W2:Y:S01]  /*0850*/  LDC R5, c[0x0][0x144] ;  /* 0x00005100ff057b82 */ /* 0x000ea20000000800 */
[----:B------:R-:W3:Y:S02]  /*0860*/  F2I.U32.TRUNC.NTZ R0, R0 ;  /* 0x0000000000007305 */ /* 0x000ee4000020f000 */
[----:B------:R-:W-:-:S04]  /*0870*/  IMAD R9, R9, R21, R8 ;  /* 0x0000001509097224 */ /* 0x000fc800078e0208 */
[----:B------:R-:W-:Y:S01]  /*0880*/  IMAD.IADD R7, R7, 0x1, R9 ;  /* 0x0000000107077824 */ /* 0x000fe200078e0209 */
[----:B------:R-:W4:Y:S01]  /*0890*/  LDC R12, c[0x0][0x608] ;  /* 0x00018200ff0c7b82 */ /* 0x000f220000000800 */
[----:B------:R-:W-:-:S03]  /*08a0*/  IMAD.MOV.U32 R9, RZ, RZ, -0x1 ;  /* 0xffffffffff097424 */ /* 0x000fc600078e00ff */
[-CC-:B0-----:R-:W-:Y:S02]  /*08b0*/  SHF.R.U64 R20, R6, R10.reuse, R7.reuse ;  /* 0x0000000a06147219 */ /* 0x181fe40000001207 */
[----:B------:R-:W-:Y:S02]  /*08c0*/  I2FP.F32.U32 R6, R3 ;  /* 0x0000000300067245 */ /* 0x000fe40000201000 */
[----:B------:R-:W0:Y:S01]  /*08d0*/  LDC R26, c[0x0][0x658] ;  /* 0x00019600ff1a7b82 */ /* 0x000e220000000800 */
[----:B-1----:R-:W-:Y:S01]  /*08e0*/  ISETP.NE.U32.AND P0, PT, R28, RZ, PT ;  /* 0x000000ff1c00720c */ /* 0x002fe20003f05070 */
[----:B---3--:R-:W-:Y:S01]  /*08f0*/  IMAD.MOV R8, RZ, RZ, -R0 ;  /* 0x000000ffff087224 */ /* 0x008fe200078e0a00 */
[----:B------:R-:W-:Y:S01]  /*0900*/  SHF.R.U32.HI R7, RZ, R10, R7 ;  /* 0x0000000aff077219 */ /* 0x000fe20000011607 */
[----:B------:R-:W-:Y:S01]  /*0910*/  FMUL R6, R6, UR4 ;  /* 0x0000000406067c20 */ /* 0x000fe20008400000 */
[----:B------:R-:W-:-:S03]  /*0920*/  ISETP.NE.AND.EX P0, PT, R29, RZ, PT, P0 ;  /* 0x000000ff1d00720c */ /* 0x000fc60003f05300 */
[----:B------:R-:W1:Y:S01]  /*0930*/  LDC R14, c[0x0][0x148] ;  /* 0x00005200ff0e7b82 */ /* 0x000e620000000800 */
[----:B--2---:R-:W-:-:S07]  /*0940*/  IMAD R0, R5, R8, R4 ;  /* 0x0000000805007224 */ /* 0x004fce00078e0204 */
[----:B------:R-:W2:Y:S01]  /*0950*/  LDC R24, c[0x0][0x600] ;  /* 0x00018000ff187b82 */ /* 0x000ea20000000800 */
[-CC-:B----4-:R-:W-:Y:S02]  /*0960*/  SHF.R.U64 R30, R20, R12.reuse, R7.reuse ;  /* 0x0000000c141e7219 */ /* 0x190fe40000001207 */
[----:B------:R-:W-:Y:S01]  /*0970*/  SHF.R.U32.HI R5, RZ, R12, R7 ;  /* 0x0000000cff057219 */ /* 0x000fe20000011607 */
[----:B------:R-:W-:Y:S01]  /*0980*/  IMAD.MOV.U32 R7, RZ, RZ, 0x1 ;  /* 0x00000001ff077424 */ /* 0x000fe200078e00ff */
[----:B------:R3:W4:Y:S03]  /*0990*/  F2I.U32.TRUNC.NTZ R12, R6 ;  /* 0x00000006000c7305 */ /* 0x000726000020f000 */
[----:B------:R-:W1:Y:S01]  /*09a0*/  LDC R15, c[0x0][0x648] ;  /* 0x00019200ff0f7b82 */ /* 0x000e620000000800 */
[-C--:B0-----:R-:W-:Y:S02]  /*09b0*/  SHF.L.U32 R4, R9, R26.reuse, RZ ;  /* 0x0000001a09047219 */ /* 0x081fe400000006ff */
[----:B------:R-:W-:-:S02]  /*09c0*/  SHF.R.U64 R32, R30, R26, R5 ;  /* 0x0000001a1e207219 */ /* 0x000fc40000001205 */
[----:B------:R-:W-:Y:S02]  /*09d0*/  LOP3.LUT R11, RZ, R4, RZ, 0x33, !PT ;  /* 0x00000004ff0b7212 */ /* 0x000fe400078e33ff */
[-C--:B------:R-:W-:Y:S01]  /*09e0*/  SHF.R.U32.HI R5, RZ, R26.reuse, R5 ;  /* 0x0000001aff057219 */ /* 0x080fe20000011605 */
[----:B------:R-:W0:Y:S01]  /*09f0*/  LDC R21, c[0x0][0x638] ;  /* 0x00018e00ff157b82 */ /* 0x000e220000000800 */
[----:B------:R-:W-:Y:S01]  /*0a00*/  SHF.L.U32 R10, R7, R26, RZ ;  /* 0x0000001a070a7219 */ /* 0x000fe200000006ff */
[----:B------:R-:W-:-:S06]  /*0a10*/  IMAD.MOV.U32 R4, RZ, RZ, R32 ;  /* 0x000000ffff047224 */ /* 0x000fcc00078e0020 */
[----:B------:R-:W0:Y:S01]  /*0a20*/  LDC R152, c[0x0][0x610] ;  /* 0x00018400ff987b82 */ /* 0x000e220000000800 */
[----:B---34-:R-:W-:Y:S05]  /*0a30*/  @!P0 BRA `(.L_x_6) ;  /* 0x0000000000288947 */ /* 0x018fea0003800000 */
[----:B------:R-:W3:Y:S02]  /*0a40*/  LDC R9, c[0x0][0x64c] ;  /* 0x00019300ff097b82 */ /* 0x000ee40000000800 */
[----:B---3--:R-:W-:-:S04]  /*0a50*/  IADD3 R9, P0, R32, R9, RZ ;  /* 0x0000000920097210 */ /* 0x008fc80007f1e0ff */
[----:B------:R-:W-:-:S05]  /*0a60*/  IADD3.X R13, RZ, R5, RZ, P0, !PT ;  /* 0x00000005ff0d7210 */ /* 0x000fca00007fe4ff */
[----:B------:R-:W-:-:S04]  /*0a70*/  IMAD.WIDE.U32 R4, R13, R28, RZ ;  /* 0x0000001c0d047225 */ /* 0x000fc800078e00ff */
[----:B------:R-:W-:-:S04]  /*0a80*/  IMAD.WIDE.U32 R6, P0, R9, R29, R4 ;  /* 0x0000001d09067225 */ /* 0x000fc80007800004 */
[----:B------:R-:W-:-:S04]  /*0a90*/  IMAD.WIDE.U32 R4, R9, R28, RZ ;  /* 0x0000001c09047225 */ /* 0x000fc800078e00ff */
[----:B------:R-:W-:Y:S01]  /*0aa0*/  IMAD.X R9, RZ, RZ, RZ, P0 ;  /* 0x000000ffff097224 */ /* 0x000fe200000e06ff */
[----:B------:R-:W-:Y:S01]  /*0ab0*/  IADD3 RZ, P0, R5, R6, RZ ;  /* 0x0000000605ff7210 */ /* 0x000fe20007f1e0ff */
[----:B------:R-:W-:-:S04]  /*0ac0*/  IMAD.MOV.U32 R8, RZ, RZ, R7 ;  /* 0x000000ffff087224 */ /* 0x000fc800078e0007 */
[----:B------:R-:W-:-:S08]  /*0ad0*/  IMAD.WIDE.U32.X R4, R13, R29, R8, P0 ;  /* 0x0000001d0d047225 */ /* 0x000fd000000e0408 */
.L_x_6:
[----:B-1----:R-:W-:Y:S01]  /*0ae0*/  SHF.R.U64 R4, R4, R15, R5 ;  /* 0x0000000f04047219 */ /* 0x002fe20000001205 */
[----:B--2---:R-:W-:Y:S01]  /*0af0*/  VIADD R5, R24, 0xffffffff ;  /* 0xffffffff18057836 */ /* 0x004fe20000000000 */
[----:B------:R-:W-:Y:S01]  /*0b00*/  LOP3.LUT R11, R30, R11, RZ, 0xc0, !PT ;  /* 0x0000000b1e0b7212 */ /* 0x000fe200078ec0ff */
[----:B------:R-:W-:Y:S02]  /*0b10*/  IMAD.MOV R12, RZ, RZ, -R12 ;  /* 0x000000ffff0c7224 */ /* 0x000fe400078e0a0c */
[----:B------:R-:W-:Y:S01]  /*0b20*/  IMAD.MOV R6, RZ, RZ, -R4 ;  /* 0x000000ffff067224 */ /* 0x000fe200078e0a04 */
[----:B------:R-:W-:Y:S01]  /*0b30*/  LOP3.LUT R5, R20, R5, RZ, 0xc0, !PT ;  /* 0x0000000514057212 */ /* 0x000fe200078ec0ff */
[----:B------:R-:W-:Y:S02]  /*0b40*/  @P3 IMAD R0, R14, R12, R3 ;  /* 0x0000000c0e003224 */ /* 0x000fe400078e0203 */
[----:B------:R-:W-:Y:S02]  /*0b50*/  IMAD R11, R10, R4, R11 ;  /* 0x000000040a0b7224 */ /* 0x000fe400078e020b */
[----:B0-----:R-:W-:-:S02]  /*0b60*/  IMAD R3, R6, R21, R32 ;  /* 0x0000001506037224 */ /* 0x001fc400078e0220 */
[----:B------:R-:W-:Y:S02]  /*0b70*/  IMAD R152, R11, R152, R0 ;  /* 0x000000980b987224 */ /* 0x000fe400078e0200 */
[----:B------:R-:W-:Y:S02]  /*0b80*/  IMAD R3, R3, R24, R5 ;  /* 0x0000001803037224 */ /* 0x000fe400078e0205 */
[----:B------:R-:W-:-:S03]  /*0b90*/  IMAD.MOV.U32 R0, RZ, RZ, 0x1 ;  /* 0x00000001ff007424 */ /* 0x000fc600078e00ff */
[----:B------:R-:W-:Y:S02]  /*0ba0*/  SEL R153, R3, R152, !P3 ;  /* 0x0000009803997207 */ /* 0x000fe40005800000 */
[----:B------:R-:W-:-:S07]  /*0bb0*/  SEL R152, R152, R3, !P3 ;  /* 0x0000000398987207 */ /* 0x000fce0005800000 */
.L_x_4:
[----:B------:R-:W-:-:S08]  /*0bc0*/  NOP ;  /* 0x0000000000007918 */ /* 0x000fd00000000000 */
[----:B------:R-:W0:Y:S02]  /*0bd0*/  USETMAXREG.TRY_ALLOC.CTAPOOL UP0, 0xe8 ;  /* 0x000000e8000079c8 */ /* 0x000e240008000600 */
[----:B0-----:R-:W-:-:S13]  /*0be0*/  PLOP3.LUT P0, PT, PT, PT, UP0, 0x80, 0x0 ;  /* 0x000000000000781c */ /* 0x001fda0003f0f008 */
[----:B------:R-:W-:Y:S05]  /*0bf0*/  @!P0 BRA `(.L_x_4) ;  /* 0xfffffffc00f08947 */ /* 0x000fea000383ffff */
[----:B------:R-:W-:Y:S01]  /*0c00*/  ULDC.64 UR4, c[0x0][0x598] ;  /* 0x0001660000047ab9 */ /* 0x000fe20000000a00 */
[----:B------:R-:W-:Y:S01]  /*0c10*/  ULDC.64 UR36, c[0x0][0x208] ;  /* 0x0000820000247ab9 */ /* 0x000fe20000000a00 */
[----:B------:R-:W-:-:S04]  /*0c20*/  ISETP.NE.U32.AND P0, PT, RZ, UR4, PT ;  /* 0x00000004ff007c0c */ /* 0x000fc8000bf05070 */
[----:B------:R-:W-:-:S13]  /*0c30*/  ISETP.NE.AND.EX P0, PT, RZ, UR5, PT, P0 ;  /* 0x00000005ff007c0c */ /* 0x000fda000bf05300 */
[----:B------:R-:W-:Y:S05]  /*0c40*/  @!P0 BRA `(.L_x_7) ;  /* 0x00000000001c8947 */ /* 0x000fea0003800000 */
[----:B------:R-:W0:Y:S02]  /*0c50*/  LDC.64 R4, c[0x0][0x598] ;  /* 0x00016600ff047b82 */ /* 0x000e240000000a00 */
[----:B0-----:R-:W2:Y:S02]  /*0c60*/  LDG.E.64 R4, desc[UR36][R4.64] ;  /* 0x0000002404047981 */ /* 0x001ea4000c1e1b00 */
[----:B--2---:R-:W-:-:S04]  /*0c70*/  ISETP.NE.U32.AND P0, PT, R4, RZ, PT ;  /* 0x000000ff0400720c */ /* 0x004fc80003f05070 */
[----:B------:R-:W-:-:S13]  /*0c80*/  ISETP.NE.AND.EX P0, PT, R5, RZ, PT, P0 ;  /* 0x000000ff0500720c */ /* 0x000fda0003f05300 */
[----:B------:R-:W-:Y:S05]  /*0c90*/  @!P0 BRA `(.L_x_7) ;  /* 0x0000000000088947 */ /* 0x000fea0003800000 */
[----:B------:R0:W5:Y:S01]  /*0ca0*/  LD.E R154, desc[UR36][R4.64] ;  /* 0x00000024049a7980 */ /* 0x000162000c101900 */
[----:B------:R-:W-:Y:S05]  /*0cb0*/  BRA `(.L_x_8) ;  /* 0x0000000000247947 */ /* 0x000fea0003800000 */
.L_x_7:
[----:B------:R-:W-:Y:S02]  /*0cc0*/  ULDC.64 UR4, c[0x0][0x588] ;  /* 0x0001620000047ab9 */ /* 0x000fe40000000a00 */
[----:B------:R-:W-:-:S04]  /*0cd0*/  ISETP.NE.U32.AND P0, PT, RZ, UR4, PT ;  /* 0x00000004ff007c0c */ /* 0x000fc8000bf05070 */
[----:B------:R-:W-:-:S13]  /*0ce0*/  ISETP.NE.AND.EX P0, PT, RZ, UR5, PT, P0 ;  /* 0x00000005ff007c0c */ /* 0x000fda000bf05300 */
[----:B------:R-:W-:Y:S05]  /*0cf0*/  @!P0 BRA `(.L_x_9) ;  /* 0x00000000000c8947 */ /* 0x000fea0003800000 */
[----:B------:R-:W0:Y:S02]  /*0d00*/  LDC.64 R154, c[0x0][0x588] ;  /* 0x00016200ff9a7b82 */ /* 0x000e240000000a00 */
[----:B0-----:R1:W5:Y:S01]  /*0d10*/  LDG.E R154, desc[UR36][R154.64] ;  /* 0x000000249a9a7981 */ /* 0x001362000c1e1900 */
[----:B------:R-:W-:Y:S05]  /*0d20*/  BRA `(.L_x_8) ;  /* 0x0000000000087947 */ /* 0x000fea0003800000 */
.L_x_9:
[----:B------:R-:W-:Y:S02]  /*0d30*/  ULDC UR4, c[0x0][0x580] ;  /* 0x0001600000047ab9 */ /* 0x000fe40000000800 */
[----:B------:R-:W-:-:S07]  /*0d40*/  IMAD.U32 R154, RZ, RZ, UR4 ;  /* 0x00000004ff9a7e24 */ /* 0x000fce000f8e00ff */
.L_x_8:
[----:B------:R-:W-:Y:S02]  /*0d50*/  ULDC.64 UR4, c[0x0][0x5a0] ;  /* 0x0001680000047ab9 */ /* 0x000fe40000000a00 */
[----:B------:R-:W-:-:S04]  /*0d60*/  ISETP.NE.U32.AND P0, PT, RZ, UR4, PT ;  /* 0x00000004ff007c0c */ /* 0x000fc8000bf05070 */
[----:B------:R-:W-:-:S13]  /*0d70*/  ISETP.NE.AND.EX P0, PT, RZ, UR5, PT, P0 ;  /* 0x00000005ff007c0c */ /* 0x000fda000bf05300 */
[----:B------:R-:W-:Y:S05]  /*0d80*/  @!P0 BRA `(.L_x_10) ;  /* 0x00000000001c8947 */ /* 0x000fea0003800000 */
[----:B0-----:R-:W0:Y:S02]  /*0d90*/  LDC.64 R4, c[0x0][0x5a0] ;  /* 0x00016800ff047b82 */ /* 0x001e240000000a00 */
[----:B0-----:R-:W2:Y:S02]  /*0da0*/  LDG.E.64 R4, desc[UR36][R4.64] ;  /* 0x0000002404047981 */ /* 0x001ea4000c1e1b00 */
[----:B--2---:R-:W-:-:S04]  /*0db0*/  ISETP.NE.U32.AND P0, PT, R4, RZ, PT ;  /* 0x000000ff0400720c */ /* 0x004fc80003f05070 */
[----:B------:R-:W-:-:S13]  /*0dc0*/  ISETP.NE.AND.EX P0, PT, R5, RZ, PT, P0 ;  /* 0x000000ff0500720c */ /* 0x000fda0003f05300 */
[----:B------:R-:W-:Y:S05]  /*0dd0*/  @!P0 BRA `(.L_x_10) ;  /* 0x0000000000088947 */ /* 0x000fea0003800000 */
[----:B-1----:R0:W5:Y:S01]  /*0de0*/  LD.E R155, desc[UR36][R4.64] ;  /* 0x00000024049b7980 */ /* 0x002162000c101900 */
[----:B------:R-:W-:Y:S05]  /*0df0*/  BRA `(.L_x_11) ;  /* 0x0000000000247947 */ /* 0x000fea0003800000 */
.L_x_10:
[----:B------:R-:W-:Y:S02]  /*0e00*/  ULDC.64 UR4, c[0x0][0x590] ;  /* 0x0001640000047ab9 */ /* 0x000fe40000000a00 */
[----:B------:R-:W-:-:S04]  /*0e10*/  ISETP.NE.U32.AND P0, PT, RZ, UR4, PT ;  /* 0x00000004ff007c0c */ /* 0x000fc8000bf05070 */
[----:B------:R-:W-:-:S13]  /*0e20*/  ISETP.NE.AND.EX P0, PT, RZ, UR5, PT, P0 ;  /* 0x00000005ff007c0c */ /* 0x000fda000bf05300 */
[----:B------:R-:W-:Y:S05]  /*0e30*/  @!P0 BRA `(.L_x_12) ;  /* 0x00000000000c8947 */ /* 0x000fea0003800000 */
[----:B0-----:R-:W1:Y:S02]  /*0e40*/  LDC.64 R4, c[0x0][0x590] ;  /* 0x00016400ff047b82 */ /* 0x001e640000000a00 */
[----:B-1----:R1:W5:Y:S01]  /*0e50*/  LDG.E R155, desc[UR36][R4.64] ;  /* 0x00000024049b7981 */ /* 0x002362000c1e1900 */
[----:B------:R-:W-:Y:S05]  /*0e60*/  BRA `(.L_x_11) ;  /* 0x0000000000087947 */ /* 0x000fea0003800000 */
.L_x_12:
[----:B------:R-:W-:Y:S02]  /*0e70*/  ULDC UR4, c[0x0][0x584] ;  /* 0x0001610000047ab9 */ /* 0x000fe40000000800 */
[----:B-1----:R-:W-:-:S07]  /*0e80*/  MOV R155, UR4 ;  /* 0x00000004009b7c02 */ /* 0x002fce0008000f00 */
.L_x_11:
[----:B------:R-:W-:-:S13]  /*0e90*/  LOP3.LUT P0, RZ, R0, 0xff, RZ, 0xc0, !PT ;  /* 0x000000ff00ff7812 */ /* 0x000fda000780c0ff */
[----:B------:R-:W-:Y:S05]  /*0ea0*/  @!P0 EXIT ;  /* 0x000000000000894d */ /* 0x000fea0003800000 */
[----:B------:R-:W-:Y:S01]  /*0eb0*/  ULDC UR4, c[0x0][0x28c] ;  /* 0x0000a30000047ab9 */ /* 0x000fe20000000800 */
[----:B------:R-:W-:Y:S01]  /*0ec0*/  LOP3.LUT R164, R19, 0x1, RZ, 0xfc, !PT ;  /* 0x0000000113a47812 */ /* 0x000fe200078efcff */
[----:B------:R-:W-:Y:S01]  /*0ed0*/  UIADD3 UR4, UR4, 0x3f, URZ ;  /* 0x0000003f04047890 */ /* 0x000fe2000fffe03f */
[----:B------:R-:W-:Y:S01]  /*0ee0*/  UMOV UR38, URZ ;  /* 0x0000003f00267c82 */ /* 0x000fe20008000000 */
[----:B------:R-:W-:Y:S02]  /*0ef0*/  UMOV UR39, URZ ;  /* 0x0000003f00277c82 */ /* 0x000fe40008000000 */
[----:B------:R-:W-:-:S04]  /*0f00*/  USHF.R.S32.HI UR5, URZ, 0x1f, UR4 ;  /* 0x0000001f3f057899 */ /* 0x000fc80008011404 */
[----:B------:R-:W-:-:S04]  /*0f10*/  ULEA.HI UR5, UR5, UR4, URZ, 0x6 ;  /* 0x0000000405057291 */ /* 0x000fc8000f8f303f */
[----:B------:R-:W-:-:S12]  /*0f20*/  USHF.R.S32.HI UR40, URZ, 0x6, UR5 ;  /* 0x000000063f287899 */ /* 0x000fd80008011405 */
.L_x_284:
[----:B------:R-:W-:Y:S01]  /*0f30*/  LOP3.LUT R0, R18, 0x80, RZ, 0xc0, !PT ;  /* 0x0000008012007812 */ /* 0x000fe200078ec0ff */
[----:B--2---:R-:W2:Y:S01]  /*0f40*/  S2UR UR7, SR_CgaCtaId ;  /* 0x00000000000779c3 */ /* 0x004ea20000008800 */
[----:B------:R-:W-:Y:S02]  /*0f50*/  UMOV UR6, 0x400 ;  /* 0x0000040000067882 */ /* 0x000fe40000000000 */
[----:B------:R-:W-:-:S06]  /*0f60*/  SHF.R.U32.HI R0, RZ, 0x7, R0 ;  /* 0x00000007ff007819 */ /* 0x000fcc0000011600 */
[----:B---3--:R-:W3:Y:S01]  /*0f70*/  SHFL.IDX PT, R0, R0, RZ, 0x1f ;  /* 0x00001fff00007589 */ /* 0x008ee200000e0000 */
[----:B--2---:R-:W-:Y:S01]  /*0f80*/  ULEA UR42, UR7, UR6, 0x18 ;  /* 0x00000006072a7291 */ /* 0x004fe2000f8ec03f */
[----:B---3--:R-:W-:-:S13]  /*0f90*/  R2UR UR4, R0 ;  /* 0x00000000000472ca */ /* 0x008fda00000e0000 */
[----:B------:R-:W-:-:S04]  /*0fa0*/  ULEA.HI UR5, UR4, UR4, URZ, 0x1 ;  /* 0x0000000404057291 */ /* 0x000fc8000f8f083f */
[----:B------:R-:W-:-:S04]  /*0fb0*/  ULOP3.LUT UR5, UR5, 0x7fffe, URZ, 0xc0, !UPT ;  /* 0x0007fffe05057892 */ /* 0x000fc8000f8ec03f */
[----:B------:R-:W-:-:S03]  /*0fc0*/  UIADD3 UR5, UR4, -UR5, URZ ;  /* 0x8000000504057290 */ /* 0x000fc6000fffe03f */
[----:B------:R-:W-:Y:S01]  /*0fd0*/  ULDC UR4, c[0x0][0x28c] ;  /* 0x0000a30000047ab9 */ /* 0x000fe20000000800 */
[----:B------:R-:W-:Y:S01]  /*0fe0*/  ULEA UR5, UR5, UR42, 0xd ;  /* 0x0000002a05057291 */ /* 0x000fe2000f8e683f */
[----:B------:R-:W-:-:S03]  /*0ff0*/  ISETP.LT.AND P0, PT, RZ, UR4, PT ;  /* 0x00000004ff007c0c */ /* 0x000fc6000bf01270 */
[----:B------:R-:W-:-:S04]  /*1000*/  UIADD3 UR5, UR5, 0x100, URZ ;  /* 0x0000010005057890 */ /* 0x000fc8000fffe03f */
[----:B------:R-:W-:-:S04]  /*1010*/  USHF.R.U32.HI UR5, URZ, 0x4, UR5 ;  /* 0x000000043f057899 */ /* 0x000fc80008011605 */
[----:B------:R-:W-:Y:S02]  /*1020*/  ULOP3.LUT UR41, UR5, 0x3fff, URZ, 0xc0, !UPT ;  /* 0x00003fff05297892 */ /* 0x000fe4000f8ec03f */
[----:B-1--45:R-:W-:Y:S10]  /*1030*/  @P0 BRA `(.L_x_13) ;  /* 0x0000000000400947 */ /* 0x032ff40003800000 */
[----:B------:R-:W-:Y:S01]  /*1040*/  MOV R0, 0x0 ;  /* 0x0000000000007802 */ /* 0x000fe20000000f00 */
[----:B------:R-:W-:Y:S01]  /*1050*/  ULDC.64 UR4, c[0x4][0x68] ;  /* 0x01001a0000047ab9 */ /* 0x000fe20000000a00 */
[----:B------:R-:W-:Y:S01]  /*1060*/  ULDC.64 UR6, c[0x4][0x8] ;  /* 0x0100020000067ab9 */ /* 0x000fe20000000a00 */
[----:B01----:R-:W-:Y:S01]  /*1070*/  IMAD.U32 R4, RZ, RZ, UR4 ;  /* 0x00000004ff047e24 */ /* 0x003fe2000f8e00ff */
[----:B------:R0:W1:Y:S01]  /*1080*/  LDC.64 R14, c[0x4][R0] ;  /* 0x01000000000e7b82 */ /* 0x0000620000000a00 */
[----:B------:R-:W-:Y:S01]  /*1090*/  IMAD.U32 R5, RZ, RZ, UR5 ;  /* 0x00000005ff057e24 */ /* 0x000fe2000f8e00ff */
[----:B------:R-:W-:Y:S01]  /*10a0*/  ULDC.64 UR4, c[0x4][0x70] ;  /* 0x01001c0000047ab9 */ /* 0x000fe20000000a00 */
[----:B------:R-:W-:Y:S01]  /*10b0*/  IMAD.U32 R10, RZ, RZ, UR6 ;  /* 0x00000006ff0a7e24 */ /* 0x000fe2000f8e00ff */
[----:B------:R-:W-:Y:S01]  /*10c0*/  MOV R12, 0x1 ;  /* 0x00000001000c7802 */ /* 0x000fe20000000f00 */
[----:B------:R-:W-:Y:S02]  /*10d0*/  IMAD.U32 R6, RZ, RZ, UR4 ;  /* 0x00000004ff067e24 */ /* 0x000fe4000f8e00ff */
[----:B------:R-:W-:-:S02]  /*10e0*/  IMAD.U32 R7, RZ, RZ, UR5 ;  /* 0x00000005ff077e24 */ /* 0x000fc4000f8e00ff */
[----:B------:R-:W-:Y:S02]  /*10f0*/  IMAD.U32 R11, RZ, RZ, UR7 ;  /* 0x00000007ff0b7e24 */ /* 0x000fe4000f8e00ff */
[----:B------:R-:W-:Y:S02]  /*1100*/  IMAD.MOV.U32 R8, RZ, RZ, 0x1e1 ;  /* 0x000001e1ff087424 */ /* 0x000fe400078e00ff */
[----:B0-----:R-:W-:-:S07]  /*1110*/  IMAD.MOV.U32 R13, RZ, RZ, RZ ;  /* 0x000000ffff0d7224 */ /* 0x001fce00078e00ff */
[----:B------:R-:W-:-:S07]  /*1120*/  LEPC R20, `(.L_x_13) ;  /* 0x000000001014794e */ /* 0x000fce0000000000 */
[----:B-1---5:R-:W-:Y:S05]  /*1130*/  CALL.ABS.NOINC R14 ;  /* 0x000000000e007343 */ /* 0x022fea0003c00000 */
.L_x_13:
[----:B------:R-:W-:-:S13]  /*1140*/  ISETP.NE.AND P0, PT, R164, 0x3, PT ;  /* 0x00000003a400780c */ /* 0x000fda0003f05270 */
[----:B------:R-:W-:Y:S05]  /*1150*/  @!P0 BRA `(.L_x_14) ;  /* 0x0000000000048947 */ /* 0x000fea0003800000 */
[----:B------:R-:W-:Y:S01]  /*1160*/  BPT.TRAP 0x1 ;  /* 0x000000040000795c */ /* 0x000fe20000300000 */
.L_x_14:
[----:B------:R-:W-:Y:S02]  /*1170*/  IMAD.U32 R3, RZ, RZ, UR39 ;  /* 0x00000027ff037e24 */ /* 0x000fe4000f8e00ff */
[----:B------:R-:W-:-:S03]  /*1180*/  IMAD.U32 R0, RZ, RZ, UR38 ;  /* 0x00000026ff007e24 */ /* 0x000fc6000f8e00ff */
[----:B------:R-:W-:Y:S02]  /*1190*/  LEA R3, R3, UR42, 0x3 ;  /* 0x0000002a03037c11 */ /* 0x000fe4000f8e18ff */
[----:B------:R-:W-:-:S04]  /*11a0*/  SHF.L.U32 R0, R0, 0x1f, RZ ;  /* 0x0000001f00007819 */ /* 0x000fc800000006ff */
[----:B------:R2:W3:Y:S01]  /*11b0*/  SYNCS.PHASECHK.TRANS64.TRYWAIT P1, [R3+URZ], R0 ;  /* 0x00000000030075a7 */ /* 0x0004e2000802017f */
[----:B------:R-:W-:Y:S05]  /*11c0*/  @!P0 BRA `(.L_x_15) ;  /* 0x0000000000048947 */ /* 0x000fea0003800000 */
[----:B------:R-:W-:Y:S01]  /*11d0*/  BPT.TRAP 0x1 ;  /* 0x000000040000795c */ /* 0x000fe20000300000 */
.L_x_15:
[----:B---3--:R-:W-:Y:S05]  /*11e0*/  @P1 BRA `(.L_x_16) ;  /* 0x0000000000081947 */ /* 0x008fea0003800000 */
[----:B------:R-:W3:Y:S02]  /*11f0*/  SYNCS.PHASECHK.TRANS64.TRYWAIT P1, [R3+URZ], R0 ;  /* 0x00000000030075a7 */ /* 0x000ee4000802017f */
[----:B---3--:R-:W-:Y:S05]  /*1200*/  @!P1 BRA `(.L_x_17) ;  /* 0x000000b000209947 */ /* 0x008fea0003800000 */
.L_x_16:
[----:B------:R-:W-:-:S04]  /*1210*/  UISETP.LT.AND UP0, UPT, UR40, 0x1, UPT ;  /* 0x000000012800788c */ /* 0x000fc8000bf01270 */
[----:B------:R-:W-:-:S04]  /*1220*/  USEL UR4, UR40, 0x1, UP0 ;  /* 0x0000000128047887 */ /* 0x000fc80008000000 */
[----:B------:R-:W-:-:S06]  /*1230*/  UIADD3 UR4, UR40, -UR4, URZ ;  /* 0x8000000428047290 */ /* 0x000fcc000fffe03f */
[----:B--23--:R-:W-:Y:S01]  /*1240*/  IMAD.U32 R0, RZ, RZ, UR4 ;  /* 0x00000004ff007e24 */ /* 0x00cfe2000f8e00ff */
[----:B------:R-:W-:Y:S05]  /*1250*/  WARPSYNC.ALL ;  /* 0x0000000000007948 */ /* 0x000fea0003800000 */
[----:B------:R-:W-:Y:S01]  /*1260*/  ISETP.GE.AND P1, PT, R0, 0x1, PT ;  /* 0x000000010000780c */ /* 0x000fe20003f26270 */
[----:B------:R-:W-:Y:S01]  /*1270*/  UIADD3 UR4, UR42, 0x20100, URZ ;  /* 0x000201002a047890 */ /* 0x000fe2000fffe03f */
[----:B------:R-:W-:Y:S01]  /*1280*/  WARPGROUP.ARRIVE ;  /* 0x00000000000079c5 */ /* 0x000fe20000000000 */
[----:B------:R-:W-:Y:S01]  /*1290*/  UMOV UR9, 0x40000040 ;  /* 0x4000004000097882 */ /* 0x000fe20000000000 */
[----:B------:R-:W-:Y:S01]  /*12a0*/  UMOV UR11, 0x40000040 ;  /* 0x40000040000b7882 */ /* 0x000fe20000000000 */
[----:B------:R-:W-:-:S04]  /*12b0*/  USHF.R.U32.HI UR4, URZ, 0x4, UR4 ;  /* 0x000000043f047899 */ /* 0x000fc80008011604 */
[----:B------:R-:W-:Y:S02]  /*12c0*/  ULOP3.LUT UR5, UR4, 0x3fff, URZ, 0xc0, !UPT ;  /* 0x00003fff04057892 */ /* 0x000fe4000f8ec03f */
[----:B------:R-:W-:Y:S02]  /*12d0*/  ULOP3.LUT UR4, UR41, 0x10000, URZ, 0xfc, !UPT ;  /* 0x0001000029047892 */ /* 0x000fe4000f8efc3f */
[----:B------:R-:W-:Y:S02]  /*12e0*/  ULOP3.LUT UR5, UR5, 0x2000000, URZ, 0xfc, !UPT ;  /* 0x0200000005057892 */ /* 0x000fe4000f8efc3f */
[----:B------:R-:W-:Y:S02]  /*12f0*/  ULEA UR6, UR39, UR4, 0xb ;  /* 0x0000000427067291 */ /* 0x000fe4000f8e583f */
[----:B------:R-:W-:-:S05]  /*1300*/  ULEA UR7, UR39, UR5, 0xa ;  /* 0x0000000527077291 */ /* 0x000fca000f8e503f */
[----:B------:R-:W-:Y:S02]  /*1310*/  UMOV UR8, UR6 ;  /* 0x0000000600087c82 */ /* 0x000fe40008000000 */
[----:B------:R-:W-:Y:S02]  /*1320*/  UMOV UR10, UR7 ;  /* 0x00000007000a7c82 */ /* 0x000fe40008000000 */
[----:B------:R-:W-:Y:S01]  /*1330*/  HGMMA.64x128x16.F32 R88, gdesc[UR8].tnspB, RZ, !UPT, gsb0 ;  /* 0x41e00000085879f0 */ /* 0x000fe2000c0008ff */
[----:B------:R-:W-:Y:S01]  /*1340*/  UIADD3 UR8, UR6, 0x400, URZ ;  /* 0x0000040006087890 */ /* 0x000fe2000fffe03f */
[----:B------:R-:W-:Y:S01]  /*1350*/  UMOV UR9, 0x40000040 ;  /* 0x4000004000097882 */ /* 0x000fe20000000000 */
[----:B------:R-:W-:Y:S02]  /*1360*/  WARPGROUP.DEPBAR.LE gsb0, 0x0 ;  /* 0x00008000000079c5 */ /* 0x000fe40000010000 */
[----:B------:R-:W-:-:S07]  /*1370*/  WARPGROUP.ARRIVE ;  /* 0x00000000000079c5 */ /* 0x000fce0000000000 */
[----:B------:R-:W-:Y:S01]  /*1380*/  HGMMA.64x128x16.F32 R24, gdesc[UR8].tnspB, RZ, !UPT, gsb0 ;  /* 0x41e00000081879f0 */ /* 0x000fe2000c0008ff */
[----:B------:R-:W-:Y:S02]  /*1390*/  UIADD3 UR8, UR6, 0x2, URZ ;  /* 0x0000000206087890 */ /* 0x000fe4000fffe03f */
[----:B------:R-:W-:Y:S01]  /*13a0*/  UIADD3 UR10, UR7, 0x80, URZ ;  /* 0x00000080070a7890 */ /* 0x000fe2000fffe03f */
[----:B------:R-:W-:Y:S01]  /*13b0*/  UMOV UR9, 0x40000040 ;  /* 0x4000004000097882 */ /* 0x000fe20000000000 */
[----:B------:R-:W-:Y:S01]  /*13c0*/  UMOV UR11, 0x40000040 ;  /* 0x40000040000b7882 */ /* 0x000fe20000000000 */
[----:B------:R-:W-:Y:S02]  /*13d0*/  WARPGROUP.DEPBAR.LE gsb0, 0x0 ;  /* 0x00008000000079c5 */ /* 0x000fe40000010000 */
[----:B------:R-:W-:-:S06]  /*13e0*/  WARPGROUP.ARRIVE ;  /* 0x00000000000079c5 */ /* 0x000fcc0000000000 */
[----:B------:R-:W-:Y:S01]  /*13f0*/  HGMMA.64x128x16.F32 R88, gdesc[UR8].tnspB, R88, gsb0 ;  /* 0x41e00000085879f0 */ /* 0x000fe20008000858 */
[----:B------:R-:W-:Y:S01]  /*1400*/  UIADD3 UR8, UR6, 0x402, URZ ;  /* 0x0000040206087890 */ /* 0x000fe2000fffe03f */
[----:B------:R-:W-:Y:S01]  /*1410*/  UMOV UR9, 0x40000040 ;  /* 0x4000004000097882 */ /* 0x000fe20000000000 */
[----:B------:R-:W-:Y:S02]  /*1420*/  WARPGROUP.DEPBAR.LE gsb0, 0x0 ;  /* 0x00008000000079c5 */ /* 0x000fe40000010000 */
[----:B------:R-:W-:-:S07]  /*1430*/  WARPGROUP.ARRIVE ;  /* 0x00000000000079c5 */ /* 0x000fce0000000000 */
[----:B------:R-:W-:Y:S01]  /*1440*/  HGMMA.64x128x16.F32 R24, gdesc[UR8].tnspB, R24, gsb0 ;  /* 0x41e00000081879f0 */ /* 0x000fe20008000818 */
        /* <DEDUP_REMOVED lines=23> */
[----:B------:R-:W-:Y:S03]  /*15c0*/  HGMMA.64x128x16.F32 R24, gdesc[UR8].tnspB, R24, gsb0 ;  /* 0x41e00000081879f0 */ /* 0x000fe60008000818 */
[----:B------:R-:W-:Y:S02]  /*15d0*/  WARPGROUP.DEPBAR.LE gsb0, 0x0 ;  /* 0x00008000000079c5 */ /* 0x000fe40000010000 */
[----:B------:R-:W-:Y:S05]  /*15e0*/  @!P1 BRA `(.L_x_18) ;  /* 0x0000000400689947 */ /* 0x000fea0003800000 */
[----:B------:R-:W-:-:S04]  /*15f0*/  UIADD3 UR6, UR39, 0x1, URZ ;  /* 0x0000000127067890 */ /* 0x000fc8000fffe03f */
[----:B------:R-:W-:-:S04]  /*1600*/  UISETP.NE.AND UP0, UPT, UR6, 0x4, UPT ;  /* 0x000000040600788c */ /* 0x000fc8000bf05270 */
[----:B------:R-:W-:Y:S02]  /*1610*/  USEL UR7, URZ, 0x1, UP0 ;  /* 0x000000013f077887 */ /* 0x000fe40008000000 */
[----:B------:R-:W-:Y:S02]  /*1620*/  USEL UR6, UR6, URZ, UP0 ;  /* 0x0000003f06067287 */ /* 0x000fe40008000000 */
[----:B------:R-:W-:-:S06]  /*1630*/  ULOP3.LUT UR7, UR38, UR7, URZ, 0x3c, !UPT ;  /* 0x0000000726077292 */ /* 0x000fcc000f8e3c3f */
[----:B01----:R-:W-:Y:S01]  /*1640*/  IMAD.U32 R5, RZ, RZ, UR7 ;  /* 0x00000007ff057e24 */ /* 0x003fe2000f8e00ff */
[----:B------:R-:W-:-:S06]  /*1650*/  UMOV UR7, UR39 ;  /* 0x0000002700077c82 */ /* 0x000fcc0008000000 */
.L_x_25:
[----:B01----:R-:W-:Y:S05]  /*1660*/  @!P0 BRA `(.L_x_19) ;  /* 0x0000000000048947 */ /* 0x003fea0003800000 */
[----:B------:R-:W-:Y:S01]  /*1670*/  BPT.TRAP 0x1 ;  /* 0x000000040000795c */ /* 0x000fe20000300000 */
.L_x_19:
[----:B------:R-:W0:Y:S01]  /*1680*/  S2UR UR9, SR_CgaCtaId ;  /* 0x00000000000979c3 */ /* 0x000e220000008800 */
[----:B------:R-:W-:Y:S01]  /*1690*/  UMOV UR8, 0x400 ;  /* 0x0000040000087882 */ /* 0x000fe20000000000 */
[----:B------:R-:W-:Y:S01]  /*16a0*/  SHF.L.U32 R3, R5, 0x1f, RZ ;  /* 0x0000001f05037819 */ /* 0x000fe200000006ff */
[----:B0-----:R-:W-:-:S04]  /*16b0*/  ULEA UR14, UR9, UR8, 0x18 ;  /* 0x00000008090e7291 */ /* 0x001fc8000f8ec03f */
[----:B------:R-:W-:-:S09]  /*16c0*/  ULEA UR8, UR6, UR14, 0x3 ;  /* 0x0000000e06087291 */ /* 0x000fd2000f8e183f */
[----:B------:R0:W1:Y:S01]  /*16d0*/  SYNCS.PHASECHK.TRANS64.TRYWAIT P1, [UR8], R3 ;  /* 0x00000003ff0075a7 */ /* 0x0000620008020148 */
[----:B------:R-:W-:Y:S05]  /*16e0*/  @!P0 BRA `(.L_x_20) ;  /* 0x0000000000048947 */ /* 0x000fea0003800000 */
[----:B------:R-:W-:Y:S01]  /*16f0*/  BPT.TRAP 0x1 ;  /* 0x000000040000795c */ /* 0x000fe20000300000 */
.L_x_20:
[----:B-1----:R-:W-:Y:S05]  /*1700*/  @P1 BRA `(.L_x_21) ;  /* 0x0000000000081947 */ /* 0x002fea0003800000 */
[----:B------:R-:W1:Y:S02]  /*1710*/  SYNCS.PHASECHK.TRANS64.TRYWAIT P1, [UR8], R3 ;  /* 0x00000003ff0075a7 */ /* 0x000e640008020148 */
[----:B-1----:R-:W-:Y:S05]  /*1720*/  @!P1 BRA `(.L_x_22) ;  /* 0x000000a800ec9947 */ /* 0x002fea0003800000 */
.L_x_21:
[----:B------:R-:W-:Y:S01]  /*1730*/  ULEA UR12, UR6, UR4, 0xb ;  /* 0x00000004060c7291 */ /* 0x000fe2000f8e583f */
[----:B------:R-:W-:Y:S01]  /*1740*/  WARPGROUP.ARRIVE ;  /* 0x00000000000079c5 */ /* 0x000fe20000000000 */
[----:B------:R-:W-:Y:S01]  /*1750*/  ULEA UR13, UR6, UR5, 0xa ;  /* 0x00000005060d7291 */ /* 0x000fe2000f8e503f */
[----:B------:R-:W-:Y:S01]  /*1760*/  UMOV UR9, 0x40000040 ;  /* 0x4000004000097882 */ /* 0x000fe20000000000 */
[----:B------:R-:W-:-:S03]  /*1770*/  UMOV UR11, 0x40000040 ;  /* 0x40000040000b7882 */ /* 0x000fc60000000000 */
[----:B------:R-:W-:Y:S02]  /*1780*/  UMOV UR8, UR12 ;  /* 0x0000000c00087c82 */ /* 0x000fe40008000000 */
[----:B------:R-:W-:Y:S02]  /*1790*/  UMOV UR10, UR13 ;  /* 0x0000000d000a7c82 */ /* 0x000fe40008000000 */
        /* <DEDUP_REMOVED lines=44> */
[----:B------:R-:W-:Y:S01]  /*1a60*/  BPT.TRAP 0x1 ;  /* 0x000000040000795c */ /* 0x000fe20000300000 */
.L_x_23:
[----:B------:R-:W-:Y:S01]  /*1a70*/  ULEA UR8, UR7, UR14, 0x3 ;  /* 0x0000000e07087291 */ /* 0x000fe2000f8e183f */
[----:B------:R-:W-:-:S03]  /*1a80*/  ISETP.GT.U32.AND P1, PT, R19, 0x1, PT ;  /* 0x000000011300780c */ /* 0x000fc60003f24070 */
[----:B------:R-:W-:-:S04]  /*1a90*/  UIADD3 UR8, UR8, 0x20, URZ ;  /* 0x0000002008087890 */ /* 0x000fc8000fffe03f */
[----:B------:R-:W-:-:S09]  /*1aa0*/  UPRMT UR8, URZ, 0x654, UR8 ;  /* 0x000006543f087896 */ /* 0x000fd20008000008 */
[----:B------:R-:W-:Y:S01]  /*1ab0*/  SYNCS.ARRIVE.TRANS64.RED.A1T0 RZ, [UR8], RZ ;  /* 0x000000ffffff79a7 */ /* 0x000fe20008100408 */
[----:B------:R-:W-:Y:S05]  /*1ac0*/  @P1 BRA `(.L_x_24) ;  /* 0x0000000000041947 */ /* 0x000fea0003800000 */
[----:B------:R-:W-:Y:S01]  /*1ad0*/  BPT.TRAP 0x1 ;  /* 0x000000040000795c */ /* 0x000fe20000300000 */
.L_x_24:
[----:B------:R-:W-:Y:S01]  /*1ae0*/  UIADD3 UR6, UR6, 0x1, URZ ;  /* 0x0000000106067890 */ /* 0x000fe2000fffe03f */
[C---:B------:R-:W-:Y:S01]  /*1af0*/  ISETP.GT.AND P1, PT, R0.reuse, 0x1, PT ;  /* 0x000000010000780c */ /* 0x040fe20003f24270 */
[----:B------:R-:W-:Y:S01]  /*1b00*/  UIADD3 UR7, UR7, 0x1, URZ ;  /* 0x0000000107077890 */ /* 0x000fe2000fffe03f */
[----:B------:R-:W-:Y:S01]  /*1b10*/  VIADD R0, R0, 0xffffffff ;  /* 0xffffffff00007836 */ /* 0x000fe20000000000 */
[----:B------:R-:W-:Y:S02]  /*1b20*/  UISETP.NE.AND UP0, UPT, UR6, 0x4, UPT ;  /* 0x000000040600788c */ /* 0x000fe4000bf05270 */
[----:B------:R-:W-:Y:S02]  /*1b30*/  UISETP.NE.AND UP1, UPT, UR7, 0x4, UPT ;  /* 0x000000040700788c */ /* 0x000fe4000bf25270 */
[----:B------:R-:W-:Y:S02]  /*1b40*/  USEL UR8, URZ, 0x1, UP0 ;  /* 0x000000013f087887 */ /* 0x000fe40008000000 */
[----:B------:R-:W-:-:S02]  /*1b50*/  USEL UR6, UR6, URZ, UP0 ;  /* 0x0000003f06067287 */ /* 0x000fc40008000000 */
[----:B------:R-:W-:Y:S02]  /*1b60*/  USEL UR7, UR7, URZ, UP1 ;  /* 0x0000003f07077287 */ /* 0x000fe40008800000 */
[----:B------:R-:W-:Y:S01]  /*1b70*/  LOP3.LUT R5, R5, UR8, RZ, 0x3c, !PT ;  /* 0x0000000805057c12 */ /* 0x000fe2000f8e3cff */
[----:B------:R-:W-:Y:S09]  /*1b80*/  @P1 BRA `(.L_x_25) ;  /* 0xfffffff800b41947 */ /* 0x000ff2000383ffff */
.L_x_18:
[----:B------:R-:W2:Y:S02]  /*1b90*/  LDC R0, c[0x0][0x28c] ;  /* 0x0000a300ff007b82 */ /* 0x000ea40000000800 */
[----:B--2---:R-:W-:-:S13]  /*1ba0*/  ISETP.GE.AND P1, PT, R0, 0x1, PT ;  /* 0x000000010000780c */ /* 0x004fda0003f26270 */
[----:B------:R-:W-:Y:S05]  /*1bb0*/  @!P1 BRA `(.L_x_26) ;  /* 0x0000000000409947 */ /* 0x000fea0003800000 */
[----:B------:R-:W-:Y:S05]  /*1bc0*/  @!P0 BRA `(.L_x_27) ;  /* 0x0000000000048947 */ /* 0x000fea0003800000 */
[----:B------:R-:W-:Y:S01]  /*1bd0*/  BPT.TRAP 0x1 ;  /* 0x000000040000795c */ /* 0x000fe20000300000 */
.L_x_27:
[----:B------:R-:W2:Y:S01]  /*1be0*/  S2UR UR6, SR_CgaCtaId ;  /* 0x00000000000679c3 */ /* 0x000ea20000008800 */
[----:B------:R-:W-:Y:S01]  /*1bf0*/  UISETP.LT.AND UP0, UPT, UR40, 0x1, UPT ;  /* 0x000000012800788c */ /* 0x000fe2000bf01270 */
[----:B------:R-:W-:Y:S01]  /*1c00*/  ISETP.GT.U32.AND P0, PT, R19, 0x1, PT ;  /* 0x000000011300780c */ /* 0x000fe20003f04070 */
[----:B------:R-:W-:Y:S02]  /*1c10*/  UMOV UR5, 0x400 ;  /* 0x0000040000057882 */ /* 0x000fe40000000000 */
[----:B------:R-:W-:-:S04]  /*1c20*/  USEL UR4, UR40, 0x1, UP0 ;  /* 0x0000000128047887 */ /* 0x000fc80008000000 */
[----:B------:R-:W-:-:S04]  /*1c30*/  UIADD3 UR4, UR39, UR40, -UR4 ;  /* 0x0000002827047290 */ /* 0x000fc8000fffe804 */
[----:B------:R-:W-:-:S04]  /*1c40*/  USHF.L.U32 UR4, UR4, 0x3, URZ ;  /* 0x0000000304047899 */ /* 0x000fc8000800063f */
[----:B------:R-:W-:Y:S02]  /*1c50*/  ULOP3.LUT UR4, UR4, 0x18, URZ, 0xc0, !UPT ;  /* 0x0000001804047892 */ /* 0x000fe4000f8ec03f */
[----:B--2---:R-:W-:-:S04]  /*1c60*/  ULEA UR5, UR6, UR5, 0x18 ;  /* 0x0000000506057291 */ /* 0x004fc8000f8ec03f */
[----:B------:R-:W-:-:S04]  /*1c70*/  UIADD3 UR4, UR5, 0x20, UR4 ;  /* 0x0000002005047890 */ /* 0x000fc8000fffe004 */
[----:B------:R-:W-:-:S09]  /*1c80*/  UPRMT UR4, URZ, 0x654, UR4 ;  /* 0x000006543f047896 */ /* 0x000fd20008000004 */
[----:B------:R-:W-:Y:S01]  /*1c90*/  SYNCS.ARRIVE.TRANS64.RED.A1T0 RZ, [UR4], RZ ;  /* 0x000000ffffff79a7 */ /* 0x000fe20008100404 */
[----:B------:R-:W-:Y:S05]  /*1ca0*/  @P0 BRA `(.L_x_26) ;  /* 0x0000000000040947 */ /* 0x000fea0003800000 */
[----:B------:R-:W-:Y:S01]  /*1cb0*/  BPT.TRAP 0x1 ;  /* 0x000000040000795c */ /* 0x000fe20000300000 */
.L_x_26:
[----:B------:R-:W2:Y:S01]  /*1cc0*/  LDC R6, c[0x0][0x288] ;  /* 0x0000a200ff067b82 */ /* 0x000ea20000000800 */
[----:B01----:R-:W-:Y:S01]  /*1cd0*/  LOP3.LUT R4, R18, 0x60, RZ, 0xc0, !PT ;  /* 0x0000006012047812 */ /* 0x003fe200078ec0ff */
[----:B------:R-:W-:Y:S01]  /*1ce0*/  UIADD3 UR39, UR40, UR39, URZ ;  /* 0x0000002728277290 */ /* 0x000fe2000fffe03f */
[----:B------:R-:W-:Y:S01]  /*1cf0*/  LOP3.LUT R0, R22, 0x1, RZ, 0xc0, !PT ;  /* 0x0000000116007812 */ /* 0x000fe200078ec0ff */
[----:B------:R-:W-:Y:S01]  /*1d00*/  IMAD.SHL.U32 R15, R152, 0x100, RZ ;  /* 0x00000100980f7824 */ /* 0x000fe200078e00ff */
[----:B------:R-:W-:Y:S01]  /*1d10*/  SHF.R.U32.HI R3, RZ, 0x2, R18 ;  /* 0x00000002ff037819 */ /* 0x000fe20000011612 */
[----:B------:R-:W-:Y:S01]  /*1d20*/  USHF.R.U32.HI UR4, URZ, 0x2, UR39 ;  /* 0x000000023f047899 */ /* 0x000fe20008011627 */
[----:B------:R-:W-:Y:S01]  /*1d30*/  SHF.R.U32.HI R10, RZ, 0x1, R4 ;  /* 0x00000001ff0a7819 */ /* 0x000fe20000011604 */
[----:B------:R-:W-:Y:S01]  /*1d40*/  IMAD.SHL.U32 R4, R0, 0x40, RZ ;  /* 0x0000004000047824 */ /* 0x000fe200078e00ff */
[----:B------:R-:W-:Y:S01]  /*1d50*/  LOP3.LUT R3, R3, 0x7, RZ, 0xc0, !PT ;  /* 0x0000000703037812 */ /* 0x000fe200078ec0ff */
[----:B------:R-:W-:Y:S01]  /*1d60*/  ULOP3.LUT UR4, UR4, 0x1, URZ, 0xc0, !UPT ;  /* 0x0000000104047892 */ /* 0x000fe2000f8ec03f */
[----:B------:R-:W-:Y:S01]  /*1d70*/  SHF.L.U32 R13, R153, 0x7, RZ ;  /* 0x00000007990d7819 */ /* 0x000fe200000006ff */
[----:B------:R-:W-:Y:S01]  /*1d80*/  ULDC UR8, c[0x0][0x284] ;  /* 0x0000a10000087ab9 */ /* 0x000fe20000000800 */
[--C-:B------:R-:W-:Y:S01]  /*1d90*/  IADD3 R5, RZ, -R10, -R3.reuse ;  /* 0x8000000aff057210 */ /* 0x100fe20007ffe803 */
[----:B------:R-:W-:Y:S01]  /*1da0*/  UISETP.GT.U32.AND UP1, UPT, UR39, 0x3, UPT ;  /* 0x000000032700788c */ /* 0x000fe2000bf24070 */
[----:B------:R-:W-:Y:S01]  /*1db0*/  LOP3.LUT R3, R4, 0x40, R3, 0xe2, !PT ;  /* 0x0000004004037812 */ /* 0x000fe200078ee203 */
[----:B------:R-:W-:Y:S01]  /*1dc0*/  UISETP.NE.U32.AND UP0, UPT, UR4, 0x1, UPT ;  /* 0x000000010400788c */ /* 0x000fe2000bf05070 */
[----:B------:R-:W-:Y:S01]  /*1dd0*/  LOP3.LUT R4, R18, 0x3, RZ, 0xc0, !PT ;  /* 0x0000000312047812 */ /* 0x000fe200078ec0ff */
[----:B------:R-:W-:Y:S01]  /*1de0*/  ULDC.64 UR6, c[0x0][0x5d0] ;  /* 0x0001740000067ab9 */ /* 0x000fe20000000a00 */
[----:B------:R-:W-:Y:S01]  /*1df0*/  SHF.R.S32.HI R21, RZ, 0x1f, R23 ;  /* 0x0000001fff157819 */ /* 0x000fe20000011417 */
[----:B------:R-:W-:Y:S01]  /*1e00*/  UISETP.LT.U32.AND UP1, UPT, UR40, 0x4, UP1 ;  /* 0x000000042800788c */ /* 0x000fe20008f21070 */
[----:B------:R-:W-:Y:S01]  /*1e10*/  IMAD.WIDE R8, R152, 0x100, RZ ;  /* 0x0000010098087825 */ /* 0x000fe200078e02ff */
[----:B------:R-:W-:Y:S01]  /*1e20*/  UISETP.GT.U32.AND UP0, UPT, UR40, 0x3, !UP0 ;  /* 0x000000032800788c */ /* 0x000fe2000c704070 */
[----:B--2---:R-:W-:-:S02]  /*1e30*/  ISETP.GE.AND P0, PT, R13, R6, PT ;  /* 0x000000060d00720c */ /* 0x004fc40003f06270 */
[----:B------:R-:W-:Y:S01]  /*1e40*/  IMAD R12, R4, -0x2, R6 ;  /* 0xfffffffe040c7824 */ /* 0x000fe200078e0206 */
[----:B------:R-:W-:Y:S01]  /*1e50*/  USEL UR5, URZ, 0x1, !UP1 ;  /* 0x000000013f057887 */ /* 0x000fe2000c800000 */
[----:B------:R-:W-:Y:S01]  /*1e60*/  IMAD.SHL.U32 R6, R18, 0x2, RZ ;  /* 0x0000000212067824 */ /* 0x000fe200078e00ff */
[----:B------:R-:W-:Y:S01]  /*1e70*/  ISETP.GE.OR P0, PT, R15, UR8, P0 ;  /* 0x000000080f007c0c */ /* 0x000fe20008706670 */
[----:B------:R-:W-:Y:S01]  /*1e80*/  IMAD R4, R21, UR6, RZ ;  /* 0x0000000615047c24 */ /* 0x000fe2000f8e02ff */
[----:B------:R-:W-:Y:S01]  /*1e90*/  USEL UR4, URZ, 0x1, !UP0 ;  /* 0x000000013f047887 */ /* 0x000fe2000c000000 */
[----:B------:R-:W-:Y:S01]  /*1ea0*/  IMAD R0, R0, -0x40, R5 ;  /* 0xffffffc000007824 */ /* 0x000fe200078e0205 */
[----:B------:R-:W-:Y:S01]  /*1eb0*/  LOP3.LUT R6, R13, 0x6, R6, 0xf8, !PT ;  /* 0x000000060d067812 */ /* 0x000fe200078ef806 */
[----:B------:R-:W-:Y:S01]  /*1ec0*/  IMAD R11, R23, UR7, R4 ;  /* 0x00000007170b7c24 */ /* 0x000fe2000f8e0204 */
[----:B------:R-:W-:Y:S01]  /*1ed0*/  LOP3.LUT R153, R8, R3, R10, 0xfe, !PT ;  /* 0x0000000308997212 */ /* 0x000fe200078efe0a */
[----:B------:R-:W-:Y:S01]  /*1ee0*/  ULOP3.LUT UR39, UR39, 0x3, URZ, 0xc0, !UPT ;  /* 0x0000000327277892 */ /* 0x000fe2000f8ec03f */
[----:B------:R-:W-:Y:S01]  /*1ef0*/  SHF.R.S32.HI R7, RZ, 0x1f, R6 ;  /* 0x0000001fff077819 */ /* 0x000fe20000011406 */
[----:B------:R-:W-:Y:S01]  /*1f00*/  ULOP3.LUT UR38, UR4, UR38, UR5, 0x96, !UPT ;  /* 0x0000002604267292 */ /* 0x000fe2000f8e9605 */
[----:B------:R-:W-:Y:S01]  /*1f10*/  IADD3 R3, -R15, UR8, R0 ;  /* 0x000000080f037c10 */ /* 0x000fe2000fffe100 */
[----:B------:R-:W-:-:S02]  /*1f20*/  IMAD.IADD R0, R12, 0x1, -R13 ;  /* 0x000000010c007824 */ /* 0x000fc400078e0a0d */
[----:B------:R-:W-:-:S04]  /*1f30*/  IMAD.WIDE.U32 R4, R23, UR6, R6 ;  /* 0x0000000617047c25 */ /* 0x000fc8000f8e0006 */
[----:B------:R-:W-:Y:S02]  /*1f40*/  IMAD.IADD R11, R5, 0x1, R11 ;  /* 0x00000001050b7824 */ /* 0x000fe400078e020b */
[----:B------:R-:W-:Y:S02]  /*1f50*/  IMAD.MOV.U32 R152, RZ, RZ, -0x1 ;  /* 0xffffffffff987424 */ /* 0x000fe400078e00ff */
[----:B------:R-:W-:Y:S01]  /*1f60*/  IMAD.MOV.U32 R10, RZ, RZ, R4 ;  /* 0x000000ffff0a7224 */ /* 0x000fe200078e0004 */
[----:B------:R-:W-:Y:S06]  /*1f70*/  @P0 BRA `(.L_x_28) ;  /* 0x00000084006c0947 */ /* 0x000fec0003800000 */
[----:B------:R-:W0:Y:S01]  /*1f80*/  LDC.64 R4, c[0x0][0x5c8] ;  /* 0x00017200ff047b82 */ /* 0x000e220000000a00 */
[----:B-----5:R-:W-:Y:S01]  /*1f90*/  FSETP.NEU.AND P0, PT, R155, RZ, PT ;  /* 0x000000ff9b00720b */ /* 0x020fe20003f0d000 */
[----:B------:R-:W-:Y:S01]  /*1fa0*/  BSSY B0, `(.L_x_28) ;  /* 0x0000858000007945 */ /* 0x000fe20003800000 */
[----:B------:R-:W-:-:S04]  /*1fb0*/  ISETP.GT.AND P3, PT, R3, RZ, PT ;  /* 0x000000ff0300720c */ /* 0x000fc80003f64270 */
[----:B------:R-:W-:Y:S01]  /*1fc0*/  ISETP.GT.AND P1, PT, R0, RZ, P3 ;  /* 0x000000ff0000720c */ /* 0x000fe20001f24270 */
[-C--:B0-----:R-:W-:Y:S02]  /*1fd0*/  IMAD R12, R9, R4.reuse, RZ ;  /* 0x00000004090c7224 */ /* 0x081fe400078e02ff */
[----:B------:R-:W-:-:S04]  /*1fe0*/  IMAD.WIDE.U32 R166, R153, R4, R10 ;  /* 0x0000000499a67225 */ /* 0x000fc800078e000a */
[----:B------:R-:W-:-:S05]  /*1ff0*/  IMAD R11, R153, R5, R12 ;  /* 0x00000005990b7224 */ /* 0x000fca00078e020c */
[----:B------:R-:W-:Y:S01]  /*2000*/  IADD3 R169, R167, R11, RZ ;  /* 0x0000000ba7a97210 */ /* 0x000fe20007ffe0ff */
[----:B------:R-:W-:Y:S06]  /*2010*/  @!P0 BRA `(.L_x_29) ;  /* 0x00000060000c8947 */ /* 0x000fec0003800000 */
[----:B------:R-:W0:Y:S01]  /*2020*/  LDC.64 R12, c[0x0][0x5b8] ;  /* 0x00016e00ff0c7b82 */ /* 0x000e220000000a00 */
[----:B------:R-:W-:-:S07]  /*2030*/  ULDC.64 UR4, c[0x0][0x5c0] ;  /* 0x0001700000047ab9 */ /* 0x000fce0000000a00 */
[----:B------:R-:W1:Y:S08]  /*2040*/  LDC.64 R14, c[0x0][0x5b0] ;  /* 0x00016c00ff0e7b82 */ /* 0x000e700000000a00 */
[----:B------:R-:W2:Y:S01]  /*2050*/  LDC.64 R10, c[0x0][0x5a8] ;  /* 0x00016a00ff0a7b82 */ /* 0x000ea20000000a00 */
[----:B0-----:R-:W-:-:S04]  /*2060*/  IMAD R20, R21, R12, RZ ;  /* 0x0000000c15147224 */ /* 0x001fc800078e02ff */
[C---:B------:R-:W-:Y:S02]  /*2070*/  IMAD R13, R23.reuse, R13, R20 ;  /* 0x0000000d170d7224 */ /* 0x040fe400078e0214 */
[----:B------:R-:W-:-:S04]  /*2080*/  IMAD.WIDE.U32 R20, R23, R12, R6 ;  /* 0x0000000c17147225 */ /* 0x000fc800078e0006 */
[----:B-1----:R-:W-:Y:S02]  /*2090*/  IMAD R156, R9, R14, RZ ;  /* 0x0000000e099c7224 */ /* 0x002fe400078e02ff */
[----:B------:R-:W-:Y:S02]  /*20a0*/  IMAD.IADD R157, R21, 0x1, R13 ;  /* 0x00000001159d7824 */ /* 0x000fe400078e020d */
[----:B------:R-:W-:Y:S02]  /*20b0*/  IMAD R167, R153, R15, R156 ;  /* 0x0000000f99a77224 */ /* 0x000fe400078e029c */
[----:B------:R-:W-:-:S04]  /*20c0*/  IMAD.MOV.U32 R156, RZ, RZ, R20 ;  /* 0x000000ffff9c7224 */ /* 0x000fc800078e0014 */
[----:B------:R-:W-:-:S04]  /*20d0*/  IMAD.WIDE.U32 R158, R153, R14, R156 ;  /* 0x0000000e999e7225 */ /* 0x000fc800078e009c */
[----:B------:R-:W-:Y:S01]  /*20e0*/  IMAD.IADD R159, R159, 0x1, R167 ;  /* 0x000000019f9f7824 */ /* 0x000fe200078e02a7 */
[----:B--2---:R-:W-:-:S04]  /*20f0*/  LEA R160, P0, R158, R10, 0x1 ;  /* 0x0000000a9ea07211 */ /* 0x004fc800078008ff */
[----:B------:R-:W-:-:S05]  /*2100*/  LEA.HI.X R161, R158, R11, R159, 0x1, P0 ;  /* 0x0000000b9ea17211 */ /* 0x000fca00000f0c9f */
[----:B------:R-:W2:Y:S01]  /*2110*/  @P1 LDG.E.LTC128B.U16 R165, desc[UR36][R160.64] ;  /* 0x00000024a0a51981 */ /* 0x000ea2000c1e1520 */
[----:B------:R-:W-:Y:S01]  /*2120*/  IMAD.WIDE.U32 R162, R153, R14, R6 ;  /* 0x0000000e99a27225 */ /* 0x000fe200078e0006 */
[----:B------:R-:W-:Y:S01]  /*2130*/  ISETP.GT.AND P2, PT, R0, 0x1, P3 ;  /* 0x000000010000780c */ /* 0x000fe20001f44270 */
[----:B------:R-:W-:Y:S02]  /*2140*/  BSSY B1, `(.L_x_30) ;  /* 0x0000012000017945 */ /* 0x000fe40003800000 */
[----:B------:R-:W-:Y:S02]  /*2150*/  IMAD.IADD R163, R167, 0x1, R163 ;  /* 0x00000001a7a37824 */ /* 0x000fe400078e02a3 */
[----:B------:R-:W-:-:S04]  /*2160*/  IMAD.WIDE.U32 R162, R23, R12, R162 ;  /* 0x0000000c17a27225 */ /* 0x000fc800078e00a2 */
[----:B--2---:R-:W-:-:S05]  /*2170*/  HADD2.F32 R158, -RZ, R165.H0_H0 ;  /* 0x200000a5ff9e7230 */ /* 0x004fca0000004100 */
[----:B------:R-:W-:Y:S01]  /*2180*/  FMUL R159, R158, R155 ;  /* 0x0000009b9e9f7220 */ /* 0x000fe20000400000 */
[----:B------:R-:W-:-:S03]  /*2190*/  LEA R158, P0, R166, UR4, 0x1 ;  /* 0x00000004a69e7c11 */ /* 0x000fc6000f8008ff */
[----:B------:R-:W-:Y:S01]  /*21a0*/  FFMA R159, R88, R154, R159 ;  /* 0x0000009a589f7223 */ /* 0x000fe2000000009f */
[----:B------:R-:W-:-:S04]  /*21b0*/  IMAD.IADD R88, R13, 0x1, R163 ;  /* 0x000000010d587824 */ /* 0x000fc800078e02a3 */
[----:B------:R-:W-:Y:S02]  /*21c0*/  F2FP.F16.F32.PACK_AB R161, RZ, R159 ;  /* 0x0000009fffa1723e */ /* 0x000fe400000000ff */
[----:B------:R-:W-:Y:S02]  /*21d0*/  LEA.HI.X R159, R166, UR5, R169, 0x1, P0 ;  /* 0x00000005a69f7c11 */ /* 0x000fe400080f0ca9 */
[----:B------:R-:W-:Y:S02]  /*21e0*/  PRMT R163, R161, 0x7610, R163 ;  /* 0x00007610a1a37816 */ /* 0x000fe400000000a3 */
[----:B------:R-:W-:-:S03]  /*21f0*/  LEA R160, P0, R162, R10, 0x1 ;  /* 0x0000000aa2a07211 */ /* 0x000fc600078008ff */
[----:B------:R0:W-:Y:S01]  /*2200*/  @P1 STG.E.U16 desc[UR36][R158.64], R163 ;  /* 0x000000a39e001986 */ /* 0x0001e2000c101524 */
[----:B------:R-:W-:Y:S01]  /*2210*/  LEA.HI.X R161, R162, R11, R88, 0x1, P0 ;  /* 0x0000000ba2a17211 */ /* 0x000fe200000f0c58 */
[C---:B------:R-:W-:Y:S01]  /*2220*/  IMAD.SHL.U32 R162, R14.reuse, 0x8, RZ ;  /* 0x000000080ea27824 */ /* 0x040fe200078e00ff */
[----:B0-----:R-:W-:Y:S01]  /*2230*/  SHF.L.U64.HI R163, R14, 0x3, R15 ;  /* 0x000000030ea37819 */ /* 0x001fe2000001020f */
[----:B------:R-:W-:Y:S06]  /*2240*/  @!P2 BRA `(.L_x_31) ;  /* 0x000000000004a947 */ /* 0x000fec0003800000 */
[----:B------:R0:W5:Y:S02]  /*2250*/  LDG.E.LTC128B.U16 R165, desc[UR36][R160.64+0x2] ;  /* 0x00000224a0a57981 */ /* 0x000164000c1e1520 */
.L_x_31:
[----:B------:R-:W-:Y:S05]  /*2260*/  BSYNC B1 ;  /* 0x0000000000017941 */ /* 0x000fea0003800000 */
.L_x_30:
[----:B-----5:R-:W-:Y:S01]  /*2270*/  HADD2.F32 R88, -RZ, R165.H0_H0 ;  /* 0x200000a5ff587230 */ /* 0x020fe20000004100 */
[----:B------:R-:W-:Y:S01]  /*2280*/  ISETP.GT.AND P0, PT, R3, 0x8, PT ;  /* 0x000000080300780c */ /* 0x000fe20003f04270 */
[----:B------:R-:W-:Y:S01]  /*2290*/  IMAD.WIDE.U32 R170, R153, R14, R162 ;  /* 0x0000000e99aa7225 */ /* 0x000fe200078e00a2 */
[----:B------:R-:W-:-:S03]  /*22a0*/  PRMT R172, R165, 0x7610, R172 ;  /* 0x00007610a5ac7816 */ /* 0x000fc600000000ac */
[----:B------:R-:W-:Y:S01]  /*22b0*/  FMUL R88, R88, R155 ;  /* 0x0000009b58587220 */ /* 0x000fe20000400000 */
[----:B------:R-:W-:Y:S02]  /*22c0*/  ISETP.GT.AND P1, PT, R0, RZ, P0 ;  /* 0x000000ff0000720c */ /* 0x000fe40000724270 */
[----:B------:R-:W-:Y:S01]  /*22d0*/  IADD3 R169, R167, R171, RZ ;  /* 0x000000aba7a97210 */ /* 0x000fe20007ffe0ff */
[----:B------:R-:W-:Y:S01]  /*22e0*/  FFMA R89, R89, R154, R88 ;  /* 0x0000009a59597223 */ /* 0x000fe20000000058 */
[----:B------:R-:W-:-:S04]  /*22f0*/  IADD3 R166, P4, R20, R170, RZ ;  /* 0x000000aa14a67210 */ /* 0x000fc80007f9e0ff */
[----:B------:R-:W-:Y:S01]  /*2300*/  F2FP.F16.F32.PACK_AB R168, RZ, R89 ;  /* 0x00000059ffa8723e */ /* 0x000fe200000000ff */
[----:B------:R-:W-:Y:S01]  /*2310*/  IMAD.X R167, R169, 0x1, R157, P4 ;  /* 0x00000001a9a77824 */ /* 0x000fe200020e069d */
[----:B------:R-:W-:Y:S02]  /*2320*/  LEA R88, P4, R166, R10, 0x1 ;  /* 0x0000000aa6587211 */ /* 0x000fe400078808ff */
[----:B------:R-:W-:Y:S02]  /*2330*/  PRMT R171, R168, 0x7610, R171 ;  /* 0x00007610a8ab7816 */ /* 0x000fe400000000ab */
[----:B------:R-:W-:-:S03]  /*2340*/  LEA.HI.X R89, R166, R11, R167, 0x1, P4 ;  /* 0x0000000ba6597211 */ /* 0x000fc600020f0ca7 */
[----:B------:R1:W-:Y:S04]  /*2350*/  @P2 STG.E.U16 desc[UR36][R158.64+0x2], R171 ;  /* 0x000002ab9e002986 */ /* 0x0003e8000c101524 */
[----:B------:R2:W3:Y:S01]  /*2360*/  @P1 LDG.E.LTC128B.U16 R172, desc[UR36][R88.64] ;  /* 0x0000002458ac1981 */ /* 0x0004e2000c1e1520 */
[----:B------:R-:W-:Y:S01]  /*2370*/  IMAD.SHL.U32 R165, R4, 0x10, RZ ;  /* 0x0000001004a57824 */ /* 0x000fe200078e00ff */
[----:B------:R-:W-:Y:S01]  /*2380*/  IADD3 R170, P2, R6, R170, RZ ;  /* 0x000000aa06aa7210 */ /* 0x000fe20007f5e0ff */
[----:B------:R-:W-:Y:S03]  /*2390*/  BSSY B1, `(.L_x_32) ;  /* 0x0000011000017945 */ /* 0x000fe60003800000 */
[----:B------:R-:W-:Y:S01]  /*23a0*/  IADD3 R168, P4, R165, R158, RZ ;  /* 0x0000009ea5a87210 */ /* 0x000fe20007f9e0ff */
[----:B-1----:R-:W-:Y:S01]  /*23b0*/  IMAD.X R171, R7, 0x1, R169, P2 ;  /* 0x0000000107ab7824 */ /* 0x002fe200010e06a9 */
[----:B------:R-:W-:Y:S01]  /*23c0*/  ISETP.GT.AND P2, PT, R0, 0x1, P0 ;  /* 0x000000010000780c */ /* 0x000fe20000744270 */
[----:B------:R-:W-:-:S03]  /*23d0*/  IMAD.WIDE.U32 R170, R23, R12, R170 ;  /* 0x0000000c17aa7225 */ /* 0x000fc600078e00aa */
[----:B--2---:R-:W-:Y:S01]  /*23e0*/  LEA R88, P5, R170, R10, 0x1 ;  /* 0x0000000aaa587211 */ /* 0x004fe200078a08ff */
[----:B---3--:R-:W-:-:S05]  /*23f0*/  HADD2.F32 R166, -RZ, R172.H0_H0 ;  /* 0x200000acffa67230 */ /* 0x008fca0000004100 */
[----:B------:R-:W-:Y:S01]  /*2400*/  FMUL R167, R166, R155 ;  /* 0x0000009ba6a77220 */ /* 0x000fe20000400000 */
[----:B------:R-:W-:-:S03]  /*2410*/  IMAD.IADD R166, R13, 0x1, R171 ;  /* 0x000000010da67824 */ /* 0x000fc600078e02ab */
[----:B------:R-:W-:Y:S01]  /*2420*/  FFMA R90, R90, R154, R167 ;  /* 0x0000009a5a5a7223 */ /* 0x000fe200000000a7 */
[----:B------:R-:W-:Y:S02]  /*2430*/  SHF.L.U64.HI R167, R4, 0x4, R5 ;  /* 0x0000000404a77819 */ /* 0x000fe40000010205 */
[----:B------:R-:W-:Y:S02]  /*2440*/  LEA.HI.X R89, R170, R11, R166, 0x1, P5 ;  /* 0x0000000baa597211 */ /* 0x000fe400028f0ca6 */
[----:B------:R-:W-:Y:S01]  /*2450*/  F2FP.F16.F32.PACK_AB R90, RZ, R90 ;  /* 0x0000005aff5a723e */ /* 0x000fe200000000ff */
[----:B------:R-:W-:-:S05]  /*2460*/  IMAD.X R169, R167, 0x1, R159, P4 ;  /* 0x00000001a7a97824 */ /* 0x000fca00020e069f */
[----:B------:R1:W-:Y:S01]  /*2470*/  @P1 STG.E.U16 desc[UR36][R168.64], R90 ;  /* 0x0000005aa8001986 */ /* 0x0003e2000c101524 */
[----:B------:R-:W-:Y:S05]  /*2480*/  @!P2 BRA `(.L_x_33) ;  /* 0x000000000004a947 */ /* 0x000fea0003800000 */
[----:B------:R2:W5:Y:S02]  /*2490*/  LDG.E.LTC128B.U16 R172, desc[UR36][R88.64+0x2] ;  /* 0x0000022458ac7981 */ /* 0x000564000c1e1520 */
.L_x_33:
[----:B------:R-:W-:Y:S05]  /*24a0*/  BSYNC B1 ;  /* 0x0000000000017941 */ /* 0x000fea0003800000 */
.L_x_32:
[----:B-1---5:R-:W-:Y:S01]  /*24b0*/  HADD2.F32 R90, -RZ, R172.H0_H0 ;  /* 0x200000acff5a7230 */ /* 0x022fe20000004100 */
[----:B------:R-:W-:Y:S01]  /*24c0*/  ISETP.GT.AND P1, PT, R0, 0x8, P3 ;  /* 0x000000080000780c */ /* 0x000fe20001f24270 */
[----:B------:R-:W-:Y:S03]  /*24d0*/  BSSY B1, `(.L_x_34) ;  /* 0x000000a000017945 */ /* 0x000fe60003800000 */
[----:B------:R-:W-:-:S04]  /*24e0*/  FMUL R90, R90, R155 ;  /* 0x0000009b5a5a7220 */ /* 0x000fc80000400000 */
[----:B------:R-:W-:Y:S01]  /*24f0*/  FFMA R90, R91, R154, R90 ;  /* 0x0000009a5b5a7223 */ /* 0x000fe2000000005a */
[----:B------:R-:W-:-:S04]  /*2500*/  @P2 MOV R91, R169 ;  /* 0x000000a9005b2202 */ /* 0x000fc80000000f00 */
[----:B------:R-:W-:-:S04]  /*2510*/  F2FP.F16.F32.PACK_AB R90, RZ, R90 ;  /* 0x0000005aff5a723e */ /* 0x000fc800000000ff */
[----:B------:R-:W-:Y:S01]  /*2520*/  PRMT R166, R90, 0x7610, R166 ;  /* 0x000076105aa67816 */ /* 0x000fe200000000a6 */
[----:B------:R-:W-:-:S05]  /*2530*/  @P2 IMAD.MOV.U32 R90, RZ, RZ, R168 ;  /* 0x000000ffff5a2224 */ /* 0x000fca00078e00a8 */
[----:B------:R1:W-:Y:S01]  /*2540*/  @P2 STG.E.U16 desc[UR36][R90.64+0x2], R166 ;  /* 0x000002a65a002986 */ /* 0x0003e2000c101524 */
[----:B------:R-:W-:Y:S05]  /*2550*/  @!P1 BRA `(.L_x_35) ;  /* 0x0000000000049947 */ /* 0x000fea0003800000 */
[----:B------:R3:W5:Y:S02]  /*2560*/  LDG.E.LTC128B.U16 R172, desc[UR36][R160.64+0x10] ;  /* 0x00001024a0ac7981 */ /* 0x000764000c1e1520 */
.L_x_35:
[----:B------:R-:W-:Y:S05]  /*2570*/  BSYNC B1 ;  /* 0x0000000000017941 */ /* 0x000fea0003800000 */
.L_x_34:
[----:B-1---5:R-:W-:Y:S01]  /*2580*/  HADD2.F32 R90, -RZ, R172.H0_H0 ;  /* 0x200000acff5a7230 */ /* 0x022fe20000004100 */
[----:B------:R-:W-:Y:S01]  /*2590*/  ISETP.GT.AND P2, PT, R0, 0x9, P3 ;  /* 0x000000090000780c */ /* 0x000fe20001f44270 */
[----:B------:R-:W-:Y:S03]  /*25a0*/  BSSY B1, `(.L_x_36) ;  /* 0x000000a000017945 */ /* 0x000fe60003800000 */
[----:B------:R-:W-:Y:S01]  /*25b0*/  FMUL R91, R90, R155 ;  /* 0x0000009b5a5b7220 */ /* 0x000fe20000400000 */
[----:B------:R-:W-:-:S03]  /*25c0*/  @P1 IMAD.MOV.U32 R90, RZ, RZ, R158 ;  /* 0x000000ffff5a1224 */ /* 0x000fc600078e009e */
[----:B------:R-:W-:-:S05]  /*25d0*/  FFMA R91, R92, R154, R91 ;  /* 0x0000009a5c5b7223 */ /* 0x000fca000000005b */
[----:B------:R-:W-:-:S04]  /*25e0*/  F2FP.F16.F32.PACK_AB R91, RZ, R91 ;  /* 0x0000005bff5b723e */ /* 0x000fc800000000ff */
[----:B------:R-:W-:Y:S01]  /*25f0*/  PRMT R92, R91, 0x7610, R92 ;  /* 0x000076105b5c7816 */ /* 0x000fe2000000005c */
[----:B------:R-:W-:-:S05]  /*2600*/  @P1 IMAD.MOV.U32 R91, RZ, RZ, R159 ;  /* 0x000000ffff5b1224 */ /* 0x000fca00078e009f */
[----:B------:R1:W-:Y:S01]  /*2610*/  @P1 STG.E.U16 desc[UR36][R90.64+0x10], R92 ;  /* 0x0000105c5a001986 */ /* 0x0003e2000c101524 */
[----:B------:R-:W-:Y:S05]  /*2620*/  @!P2 BRA `(.L_x_37) ;  /* 0x000000000004a947 */ /* 0x000fea0003800000 */
[----:B------:R4:W5:Y:S02]  /*2630*/  LDG.E.LTC128B.U16 R172, desc[UR36][R160.64+0x12] ;  /* 0x00001224a0ac7981 */ /* 0x000964000c1e1520 */
.L_x_37:
[----:B------:R-:W-:Y:S05]  /*2640*/  BSYNC B1 ;  /* 0x0000000000017941 */ /* 0x000fea0003800000 */
.L_x_36:
[----:B-1---5:R-:W-:Y:S01]  /*2650*/  HADD2.F32 R90, -RZ, R172.H0_H0 ;  /* 0x200000acff5a7230 */ /* 0x022fe20000004100 */
[----:B------:R-:W-:Y:S01]  /*2660*/  ISETP.GT.AND P1, PT, R0, 0x8, P0 ;  /* 0x000000080000780c */ /* 0x000fe20000724270 */
[----:B------:R-:W-:Y:S01]  /*2670*/  @P2 IMAD.MOV.U32 R91, RZ, RZ, R159 ;  /* 0x000000ffff5b2224 */ /* 0x000fe200078e009f */
[----:B------:R-:W-:Y:S02]  /*2680*/  BSSY B1, `(.L_x_38) ;  /* 0x0000009000017945 */ /* 0x000fe40003800000 */
[----:B------:R-:W-:-:S04]  /*2690*/  FMUL R90, R90, R155 ;  /* 0x0000009b5a5a7220 */ /* 0x000fc80000400000 */
[----:B------:R-:W-:-:S05]  /*26a0*/  FFMA R90, R93, R154, R90 ;  /* 0x0000009a5d5a7223 */ /* 0x000fca000000005a */
[----:B------:R-:W-:-:S04]  /*26b0*/  F2FP.F16.F32.PACK_AB R90, RZ, R90 ;  /* 0x0000005aff5a723e */ /* 0x000fc800000000ff */
[----:B------:R-:W-:Y:S01]  /*26c0*/  PRMT R92, R90, 0x7610, R92 ;  /* 0x000076105a5c7816 */ /* 0x000fe2000000005c */
[----:B------:R-:W-:-:S05]  /*26d0*/  @P2 IMAD.MOV.U32 R90, RZ, RZ, R158 ;  /* 0x000000ffff5a2224 */ /* 0x000fca00078e009e */
[----:B------:R1:W-:Y:S01]  /*26e0*/  @P2 STG.E.U16 desc[UR36][R90.64+0x12], R92 ;  /* 0x0000125c5a002986 */ /* 0x0003e2000c101524 */
[----:B------:R-:W-:Y:S05]  /*26f0*/  @!P1 BRA `(.L_x_39) ;  /* 0x0000000000049947 */ /* 0x000fea0003800000 */
[----:B------:R0:W5:Y:S02]  /*2700*/  LDG.E.LTC128B.U16 R172, desc[UR36][R88.64+0x10] ;  /* 0x0000102458ac7981 */ /* 0x000164000c1e1520 */
.L_x_39:
[----:B------:R-:W-:Y:S05]  /*2710*/  BSYNC B1 ;  /* 0x0000000000017941 */ /* 0x000fea0003800000 */
.L_x_38:
        /* <DEDUP_REMOVED lines=12> */
.L_x_41:
[----:B------:R-:W-:Y:S05]  /*27e0*/  BSYNC B1 ;  /* 0x0000000000017941 */ /* 0x000fea0003800000 */
.L_x_40:
[----:B-1---5:R-:W-:Y:S01]  /*27f0*/  HADD2.F32 R90, -RZ, R172.H0_H0 ;  /* 0x200000acff5a7230 */ /* 0x022fe20000004100 */
[----:B------:R-:W-:Y:S01]  /*2800*/  ISETP.GT.AND P1, PT, R0, 0x10, P3 ;  /* 0x000000100000780c */ /* 0x000fe20001f24270 */
[----:B------:R-:W-:Y:S01]  /*2810*/  @P2 IMAD.MOV.U32 R91, RZ, RZ, R169 ;  /* 0x000000ffff5b2224 */ /* 0x000fe200078e00a9 */
[----:B------:R-:W-:Y:S02]  /*2820*/  BSSY B1, `(.L_x_42) ;  /* 0x0000009000017945 */ /* 0x000fe40003800000 */
[----:B------:R-:W-:-:S04]  /*2830*/  FMUL R90, R90, R155 ;  /* 0x0000009b5a5a7220 */ /* 0x000fc80000400000 */
[----:B------:R-:W-:-:S05]  /*2840*/  FFMA R90, R95, R154, R90 ;  /* 0x0000009a5f5a7223 */ /* 0x000fca000000005a */
[----:B------:R-:W-:-:S04]  /*2850*/  F2FP.F16.F32.PACK_AB R90, RZ, R90 ;  /* 0x0000005aff5a723e */ /* 0x000fc800000000ff */
[----:B------:R-:W-:Y:S02]  /*2860*/  PRMT R92, R90, 0x7610, R92 ;  /* 0x000076105a5c7816 */ /* 0x000fe4000000005c */
[----:B------:R-:W-:-:S05]  /*2870*/  @P2 MOV R90, R168 ;  /* 0x000000a8005a2202 */ /* 0x000fca0000000f00 */
[----:B------:R1:W-:Y:S01]  /*2880*/  @P2 STG.E.U16 desc[UR36][R90.64+0x12], R92 ;  /* 0x0000125c5a002986 */ /* 0x0003e2000c101524 */
[----:B------:R-:W-:Y:S05]  /*2890*/  @!P1 BRA `(.L_x_43) ;  /* 0x0000000000049947 */ /* 0x000fea0003800000 */
[----:B------:R0:W5:Y:S02]  /*28a0*/  LDG.E.LTC128B.U16 R172, desc[UR36][R160.64+0x20] ;  /* 0x00002024a0ac7981 */ /* 0x000164000c1e1520 */
.L_x_43:
[----:B------:R-:W-:Y:S05]  /*28b0*/  BSYNC B1 ;  /* 0x0000000000017941 */ /* 0x000fea0003800000 */
.L_x_42:
        /* <DEDUP_REMOVED lines=12> */
.L_x_45:
[----:B------:R-:W-:Y:S05]  /*2980*/  BSYNC B1 ;  /* 0x0000000000017941 */ /* 0x000fea0003800000 */
.L_x_44:
        /* <DEDUP_REMOVED lines=12> */
.L_x_47:
[----:B------:R-:W-:Y:S05]  /*2a50*/  BSYNC B1 ;  /* 0x0000000000017941 */ /* 0x000fea0003800000 */
.L_x_46:
[----:B-1---5:R-:W-:Y:S01]  /*2a60*/  HADD2.F32 R90, -RZ, R172.H0_H0 ;  /* 0x200000acff5a7230 */ /* 0x022fe20000004100 */
[----:B------:R-:W-:Y:S01]  /*2a70*/  ISETP.GT.AND P2, PT, R0, 0x11, P0 ;  /* 0x000000110000780c */ /* 0x000fe20000744270 */
[----:B------:R-:W-:Y:S03]  /*2a80*/  BSSY B1, `(.L_x_48) ;  /* 0x000000a000017945 */ /* 0x000fe60003800000 */
[----:B------:R-:W-:Y:S01]  /*2a90*/  FMUL R91, R90, R155 ;  /* 0x0000009b5a5b7220 */ /* 0x000fe20000400000 */
[----:B------:R-:W-:-:S03]  /*2aa0*/  @P1 IMAD.MOV.U32 R90, RZ, RZ, R168 ;  /* 0x000000ffff5a1224 */ /* 0x000fc600078e00a8 */
[----:B------:R-:W-:-:S05]  /*2ab0*/  FFMA R91, R98, R154, R91 ;  /* 0x0000009a625b7223 */ /* 0x000fca000000005b */
[----:B------:R-:W-:-:S04]  /*2ac0*/  F2FP.F16.F32.PACK_AB R91, RZ, R91 ;  /* 0x0000005bff5b723e */ /* 0x000fc800000000ff */
[----:B------:R-:W-:Y:S02]  /*2ad0*/  PRMT R92, R91, 0x7610, R92 ;  /* 0x000076105b5c7816 */ /* 0x000fe4000000005c */
[----:B------:R-:W-:-:S05]  /*2ae0*/  @P1 MOV R91, R169 ;  /* 0x000000a9005b1202 */ /* 0x000fca0000000f00 */
[----:B------:R1:W-:Y:S01]  /*2af0*/  @P1 STG.E.U16 desc[UR36][R90.64+0x20], R92 ;  /* 0x0000205c5a001986 */ /* 0x0003e2000c101524 */
[----:B------:R-:W-:Y:S05]  /*2b00*/  @!P2 BRA `(.L_x_49) ;  /* 0x000000000004a947 */ /* 0x000fea0003800000 */
[----:B------:R0:W5:Y:S02]  /*2b10*/  LDG.E.LTC128B.U16 R172, desc[UR36][R88.64+0x22] ;  /* 0x0000222458ac7981 */ /* 0x000164000c1e1520 */
.L_x_49:
[----:B------:R-:W-:Y:S05]  /*2b20*/  BSYNC B1 ;  /* 0x0000000000017941 */ /* 0x000fea0003800000 */
.L_x_48:
        /* <DEDUP_REMOVED lines=12> */
.L_x_51:
[----:B------:R-:W-:Y:S05]  /*2bf0*/  BSYNC B1 ;  /* 0x0000000000017941 */ /* 0x000fea0003800000 */
.L_x_50:
        /* <DEDUP_REMOVED lines=12> */
.L_x_53:
[----:B------:R-:W-:Y:S05]  /*2cc0*/  BSYNC B1 ;  /* 0x0000000000017941 */ /* 0x000fea0003800000 */
.L_x_52:
        /* <DEDUP_REMOVED lines=12> */
.L_x_55:
[----:B------:R-:W-:Y:S05]  /*2d90*/  BSYNC B1 ;  /* 0x0000000000017941 */ /* 0x000fea0003800000 */
.L_x_54:
[----:B-1---5:R-:W-:Y:S01]  /*2da0*/  HADD2.F32 R90, -RZ, R172.H0_H0 ;  /* 0x200000acff5a7230 */ /* 0x022fe20000004100 */
[----:B------:R-:W-:Y:S01]  /*2db0*/  ISETP.GT.AND P2, PT, R0, 0x19, P0 ;  /* 0x000000190000780c */ /* 0x000fe20000744270 */
[----:B------:R-:W-:Y:S03]  /*2dc0*/  BSSY B1, `(.L_x_56) ;  /* 0x000000a000017945 */ /* 0x000fe60003800000 */
[----:B------:R-:W-:Y:S01]  /*2dd0*/  FMUL R91, R90, R155 ;  /* 0x0000009b5a5b7220 */ /* 0x000fe20000400000 */
[----:B------:R-:W-:-:S03]  /*2de0*/  @P1 MOV R90, R168 ;  /* 0x000000a8005a1202 */ /* 0x000fc60000000f00 */
[----:B------:R-:W-:-:S05]  /*2df0*/  FFMA R91, R102, R154, R91 ;  /* 0x0000009a665b7223 */ /* 0x000fca000000005b */
[----:B------:R-:W-:-:S04]  /*2e00*/  F2FP.F16.F32.PACK_AB R91, RZ, R91 ;  /* 0x0000005bff5b723e */ /* 0x000fc800000000ff */
[----:B------:R-:W-:Y:S01]  /*2e10*/  PRMT R92, R91, 0x7610, R92 ;  /* 0x000076105b5c7816 */ /* 0x000fe2000000005c */
[----:B------:R-:W-:-:S05]  /*2e20*/  @P1 IMAD.MOV.U32 R91, RZ, RZ, R169 ;  /* 0x000000ffff5b1224 */ /* 0x000fca00078e00a9 */
[----:B------:R1:W-:Y:S01]  /*2e30*/  @P1 STG.E.U16 desc[UR36][R90.64+0x30], R92 ;  /* 0x0000305c5a001986 */ /* 0x0003e2000c101524 */
[----:B------:R-:W-:Y:S05]  /*2e40*/  @!P2 BRA `(.L_x_57) ;  /* 0x000000000004a947 */ /* 0x000fea0003800000 */
[----:B------:R0:W5:Y:S02]  /*2e50*/  LDG.E.LTC128B.U16 R172, desc[UR36][R88.64+0x32] ;  /* 0x0000322458ac7981 */ /* 0x000164000c1e1520 */
.L_x_57:
[----:B------:R-:W-:Y:S05]  /*2e60*/  BSYNC B1 ;  /* 0x0000000000017941 */ /* 0x000fea0003800000 */
.L_x_56:
        /* <DEDUP_REMOVED lines=12> */
.L_x_59:
[----:B------:R-:W-:Y:S05]  /*2f30*/  BSYNC B1 ;  /* 0x0000000000017941 */ /* 0x000fea0003800000 */
.L_x_58:
        /* <DEDUP_REMOVED lines=12> */
.L_x_61:
[----:B------:R-:W-:Y:S05]  /*3000*/  BSYNC B1 ;  /* 0x0000000000017941 */ /* 0x000fea0003800000 */
.L_x_60:
[----:B-1---5:R-:W-:Y:S01]  /*3010*/  HADD2.F32 R90, -RZ, R172.H0_H0 ;  /* 0x200000acff5a7230 */ /* 0x022fe20000004100 */
[----:B------:R-:W-:Y:S01]  /*3020*/  @P2 MOV R91, R159 ;  /* 0x0000009f005b2202 */ /* 0x000fe20000000f00 */
[----:B------:R-:W-:Y:S01]  /*3030*/  BSSY B1, `(.L_x_62) ;  /* 0x000000a000017945 */ /* 0x000fe20003800000 */
[----:B------:R-:W-:Y:S02]  /*3040*/  ISETP.GT.AND P1, PT, R0, 0x20, P0 ;  /* 0x000000200000780c */ /* 0x000fe40000724270 */
        /* <DEDUP_REMOVED lines=8> */
.L_x_63:
[----:B------:R-:W-:Y:S05]  /*30d0*/  BSYNC B1 ;  /* 0x0000000000017941 */ /* 0x000fea0003800000 */
.L_x_62:
        /* <DEDUP_REMOVED lines=12> */
.L_x_65:
[----:B------:R-:W-:Y:S05]  /*31a0*/  BSYNC B1 ;  /* 0x0000000000017941 */ /* 0x000fea0003800000 */
.L_x_64:
        /* <DEDUP_REMOVED lines=12> */
.L_x_67:
[----:B------:R-:W-:Y:S05]  /*3270*/  BSYNC B1 ;  /* 0x0000000000017941 */ /* 0x000fea0003800000 */
.L_x_66:
        /* <DEDUP_REMOVED lines=12> */
.L_x_69:
[----:B------:R-:W-:Y:S05]  /*3340*/  BSYNC B1 ;  /* 0x0000000000017941 */ /* 0x000fea0003800000 */
.L_x_68:
        /* <DEDUP_REMOVED lines=12> */
.L_x_71:
[----:B------:R-:W-:Y:S05]  /*3410*/  BSYNC B1 ;  /* 0x0000000000017941 */ /* 0x000fea0003800000 */
.L_x_70:
        /* <DEDUP_REMOVED lines=12> */
.L_x_73:
[----:B------:R-:W-:Y:S05]  /*34e0*/  BSYNC B1 ;  /* 0x0000000000017941 */ /* 0x000fea0003800000 */
.L_x_72:
        /* <DEDUP_REMOVED lines=12> */
.L_x_75:
[----:B------:R-:W-:Y:S05]  /*35b0*/  BSYNC B1 ;  /* 0x0000000000017941 */ /* 0x000fea0003800000 */
.L_x_74:
        /* <DEDUP_REMOVED lines=12> */
.L_x_77:
[----:B------:R-:W-:Y:S05]  /*3680*/  BSYNC B1 ;  /* 0x0000000000017941 */ /* 0x000fea0003800000 */
.L_x_76:
        /* <DEDUP_REMOVED lines=12> */
.L_x_79:
[----:B------:R-:W-:Y:S05]  /*3750*/  BSYNC B1 ;  /* 0x0000000000017941 */ /* 0x000fea0003800000 */
.L_x_78:
        /* <DEDUP_REMOVED lines=12> */
.L_x_81:
[----:B------:R-:W-:Y:S05]  /*3820*/  BSYNC B1 ;  /* 0x0000000000017941 */ /* 0x000fea0003800000 */
.L_x_80:
        /* <DEDUP_REMOVED lines=12> */
.L_x_83:
[----:B------:R-:W-:Y:S05]  /*38f0*/  BSYNC B1 ;  /* 0x0000000000017941 */ /* 0x000fea0003800000 */
.L_x_82:
        /* <DEDUP_REMOVED lines=12> */
.L_x_85:
[----:B------:R-:W-:Y:S05]  /*39c0*/  BSYNC B1 ;  /* 0x0000000000017941 */ /* 0x000fea0003800000 */
.L_x_84:
        /* <DEDUP_REMOVED lines=12> */
.L_x_87:
[----:B------:R-:W-:Y:S05]  /*3a90*/  BSYNC B1 ;  /* 0x0000000000017941 */ /* 0x000fea0003800000 */
.L_x_86:
        /* <DEDUP_REMOVED lines=12> */
.L_x_89:
[----:B------:R-:W-:Y:S05]  /*3b60*/  BSYNC B1 ;  /* 0x0000000000017941 */ /* 0x000fea0003800000 */
.L_x_88:
        /* <DEDUP_REMOVED lines=12> */
.L_x_91:
[----:B------:R-:W-:Y:S05]  /*3c30*/  BSYNC B1 ;  /* 0x0000000000017941 */ /* 0x000fea0003800000 */
.L_x_90:
        /* <DEDUP_REMOVED lines=12> */
.L_x_93:
[----:B------:R-:W-:Y:S05]  /*3d00*/  BSYNC B1 ;  /* 0x0000000000017941 */ /* 0x000fea0003800000 */
.L_x_92:
        /* <DEDUP_REMOVED lines=12> */
.L_x_95:
[----:B------:R-:W-:Y:S05]  /*3dd0*/  BSYNC B1 ;  /* 0x0000000000017941 */ /* 0x000fea0003800000 */
.L_x_94:
        /* <DEDUP_REMOVED lines=12> */
.L_x_97:
[----:B------:R-:W-:Y:S05]  /*3ea0*/  BSYNC B1 ;  /* 0x0000000000017941 */ /* 0x000fea0003800000 */
.L_x_96:
        /* <DEDUP_REMOVED lines=12> */
.L_x_99:
[----:B------:R-:W-:Y:S05]  /*3f70*/  BSYNC B1 ;  /* 0x0000000000017941 */ /* 0x000fea0003800000 */
.L_x_98:
        /* <DEDUP_REMOVED lines=12> */
.L_x_101:
[----:B------:R-:W-:Y:S05]  /*4040*/  BSYNC B1 ;  /* 0x0000000000017941 */ /* 0x000fea0003800000 */
.L_x_100:
        /* <DEDUP_REMOVED lines=12> */
.L_x_103:
[----:B------:R-:W-:Y:S05]  /*4110*/  BSYNC B1 ;  /* 0x0000000000017941 */ /* 0x000fea0003800000 */
.L_x_102:
        /* <DEDUP_REMOVED lines=12> */
.L_x_105:
[----:B------:R-:W-:Y:S05]  /*41e0*/  BSYNC B1 ;  /* 0x0000000000017941 */ /* 0x000fea0003800000 */
.L_x_104:
        /* <DEDUP_REMOVED lines=12> */
.L_x_107:
[----:B------:R-:W-:Y:S05]  /*42b0*/  BSYNC B1 ;  /* 0x0000000000017941 */ /* 0x000fea0003800000 */
.L_x_106:
        /* <DEDUP_REMOVED lines=12> */
.L_x_109:
[----:B------:R-:W-:Y:S05]  /*4380*/  BSYNC B1 ;  /* 0x0000000000017941 */ /* 0x000fea0003800000 */
.L_x_108:
        /* <DEDUP_REMOVED lines=12> */
.L_x_111:
[----:B------:R-:W-:Y:S05]  /*4450*/  BSYNC B1 ;  /* 0x0000000000017941 */ /* 0x000fea0003800000 */
.L_x_110:
        /* <DEDUP_REMOVED lines=12> */
.L_x_113:
[----:B------:R-:W-:Y:S05]  /*4520*/  BSYNC B1 ;  /* 0x0000000000017941 */ /* 0x000fea0003800000 */
.L_x_112:
        /* <DEDUP_REMOVED lines=12> */
.L_x_115:
[----:B------:R-:W-:Y:S05]  /*45f0*/  BSYNC B1 ;  /* 0x0000000000017941 */ /* 0x000fea0003800000 */
.L_x_114:
        /* <DEDUP_REMOVED lines=12> */
.L_x_117:
[----:B------:R-:W-:Y:S05]  /*46c0*/  BSYNC B1 ;  /* 0x0000000000017941 */ /* 0x000fea0003800000 */
.L_x_116:
        /* <DEDUP_REMOVED lines=12> */
.L_x_119:
[----:B------:R-:W-:Y:S05]  /*4790*/  BSYNC B1 ;  /* 0x0000000000017941 */ /* 0x000fea0003800000 */
.L_x_118:
        /* <DEDUP_REMOVED lines=12> */
.L_x_121:
[----:B------:R-:W-:Y:S05]  /*4860*/  BSYNC B1 ;  /* 0x0000000000017941 */ /* 0x000fea0003800000 */
.L_x_120:
        /* <DEDUP_REMOVED lines=12> */
.L_x_123:
[----:B------:R-:W-:Y:S05]  /*4930*/  BSYNC B1 ;  /* 0x0000000000017941 */ /* 0x000fea0003800000 */
.L_x_122:
        /* <DEDUP_REMOVED lines=12> */
.L_x_125:
[----:B------:R-:W-:Y:S05]  /*4a00*/  BSYNC B1 ;  /* 0x0000000000017941 */ /* 0x000fea0003800000 */
.L_x_124:
        /* <DEDUP_REMOVED lines=12> */
.L_x_127:
[----:B------:R-:W-:Y:S05]  /*4ad0*/  BSYNC B1 ;  /* 0x0000000000017941 */ /* 0x000fea0003800000 */
.L_x_126:
        /* <DEDUP_REMOVED lines=12> */
.L_x_129:
[----:B------:R-:W-:Y:S05]  /*4ba0*/  BSYNC B1 ;  /* 0x0000000000017941 */ /* 0x000fea0003800000 */
.L_x_128:
        /* <DEDUP_REMOVED lines=12> */
.L_x_131:
[----:B------:R-:W-:Y:S05]  /*4c70*/  BSYNC B1 ;  /* 0x0000000000017941 */ /* 0x000fea0003800000 */
.L_x_130:
        /* <DEDUP_REMOVED lines=12> */
.L_x_133:
[----:B------:R-:W-:Y:S05]  /*4d40*/  BSYNC B1 ;  /* 0x0000000000017941 */ /* 0x000fea0003800000 */
.L_x_132:
        /* <DEDUP_REMOVED lines=12> */
.L_x_135:
[----:B------:R-:W-:Y:S05]  /*4e10*/  BSYNC B1 ;  /* 0x0000000000017941 */ /* 0x000fea0003800000 */
.L_x_134:
        /* <DEDUP_REMOVED lines=12> */
.L_x_137:
[----:B------:R-:W-:Y:S05]  /*4ee0*/  BSYNC B1 ;  /* 0x0000000000017941 */ /* 0x000fea0003800000 */
.L_x_136:
        /* <DEDUP_REMOVED lines=12> */
.L_x_139:
[----:B------:R-:W-:Y:S05]  /*4fb0*/  BSYNC B1 ;  /* 0x0000000000017941 */ /* 0x000fea0003800000 */
.L_x_138:
        /* <DEDUP_REMOVED lines=12> */
.L_x_141:
[----:B------:R-:W-:Y:S05]  /*5080*/  BSYNC B1 ;  /* 0x0000000000017941 */ /* 0x000fea0003800000 */
.L_x_140:
        /* <DEDUP_REMOVED lines=12> */
.L_x_143:
[----:B------:R-:W-:Y:S05]  /*5150*/  BSYNC B1 ;  /* 0x0000000000017941 */ /* 0x000fea0003800000 */
.L_x_142:
        /* <DEDUP_REMOVED lines=12> */
.L_x_145:
[----:B------:R-:W-:Y:S05]  /*5220*/  BSYNC B1 ;  /* 0x0000000000017941 */ /* 0x000fea0003800000 */
.L_x_144:
        /* <DEDUP_REMOVED lines=12> */
.L_x_147:
[----:B------:R-:W-:Y:S05]  /*52f0*/  BSYNC B1 ;  /* 0x0000000000017941 */ /* 0x000fea0003800000 */
.L_x_146:
        /* <DEDUP_REMOVED lines=12> */
.L_x_149:
[----:B------:R-:W-:Y:S05]  /*53c0*/  BSYNC B1 ;  /* 0x0000000000017941 */ /* 0x000fea0003800000 */
.L_x_148:
        /* <DEDUP_REMOVED lines=12> */
.L_x_151:
[----:B------:R-:W-:Y:S05]  /*5490*/  BSYNC B1 ;  /* 0x0000000000017941 */ /* 0x000fea0003800000 */
.L_x_150:
[----:B-----5:R-:W-:Y:S01]  /*54a0*/  HADD2.F32 R8, -RZ, R172.H0_H0 ;  /* 0x200000acff087230 */ /* 0x020fe20000004100 */
[----:B------:R-:W-:Y:S01]  /*54b0*/  ISETP.GT.AND P1, PT, R0, 0x79, P0 ;  /* 0x000000790000780c */ /* 0x000fe20000724270 */
[----:B------:R-:W-:Y:S01]  /*54c0*/  BSSY B1, `(.L_x_152) ;  /* 0x000000c000017945 */ /* 0x000fe20003800000 */
[----:B------:R-:W-:Y:S02]  /*54d0*/  IADD3 R153, P0, R153, 0x80, RZ ;  /* 0x0000008099997810 */ /* 0x000fe40007f1e0ff */
[----:B-1----:R-:W-:Y:S01]  /*54e0*/  FMUL R91, R8, R155 ;  /* 0x0000009b085b7220 */ /* 0x002fe20000400000 */
[----:B------:R-:W-:-:S03]  /*54f0*/  @P2 IMAD.MOV.U32 R8, RZ, RZ, R168 ;  /* 0x000000ffff082224 */ /* 0x000fc600078e00a8 */
[----:B------:R-:W-:-:S05]  /*5500*/  FFMA R91, R150, R154, R91 ;  /* 0x0000009a965b7223 */ /* 0x000fca000000005b */
[----:B------:R-:W-:-:S04]  /*5510*/  F2FP.F16.F32.PACK_AB R91, RZ, R91 ;  /* 0x0000005bff5b723e */ /* 0x000fc800000000ff */
[----:B------:R-:W-:Y:S01]  /*5520*/  PRMT R90, R91, 0x7610, R90 ;  /* 0x000076105b5a7816 */ /* 0x000fe2000000005a */
[----:B------:R-:W-:Y:S01]  /*5530*/  IMAD.X R91, RZ, RZ, R9, P0 ;  /* 0x000000ffff5b7224 */ /* 0x000fe200000e0609 */
[----:B------:R-:W-:-:S05]  /*5540*/  @P2 MOV R9, R169 ;  /* 0x000000a900092202 */ /* 0x000fca0000000f00 */
[----:B------:R1:W-:Y:S01]  /*5550*/  @P2 STG.E.U16 desc[UR36][R8.64+0xf0], R90 ;  /* 0x0000f05a08002986 */ /* 0x0003e2000c101524 */
[----:B------:R-:W-:Y:S05]  /*5560*/  @!P1 BRA `(.L_x_153) ;  /* 0x0000000000049947 */ /* 0x000fea0003800000 */
[----:B------:R0:W5:Y:S02]  /*5570*/  LDG.E.LTC128B.U16 R172, desc[UR36][R88.64+0xf2] ;  /* 0x0000f22458ac7981 */ /* 0x000164000c1e1520 */
.L_x_153:
[----:B------:R-:W-:Y:S05]  /*5580*/  BSYNC B1 ;  /* 0x0000000000017941 */ /* 0x000fea0003800000 */
.L_x_152:
[----:B-1---5:R-:W-:Y:S01]  /*5590*/  HADD2.F32 R8, -RZ, R172.H0_H0 ;  /* 0x200000acff087230 */ /* 0x022fe20000004100 */
[----:B------:R-:W-:Y:S01]  /*55a0*/  ISETP.GT.AND P0, PT, R3, 0x80, PT ;  /* 0x000000800300780c */ /* 0x000fe20003f04270 */
[----:B------:R-:W-:-:S03]  /*55b0*/  IMAD R90, R91, R14, RZ ;  /* 0x0000000e5b5a7224 */ /* 0x000fc600078e02ff */
[----:B0-2---:R-:W-:Y:S01]  /*55c0*/  FMUL R88, R8, R155 ;  /* 0x0000009b08587220 */ /* 0x005fe20000400000 */
[C---:B------:R-:W-:Y:S01]  /*55d0*/  IMAD R97, R153.reuse, R15, R90 ;  /* 0x0000000f99617224 */ /* 0x040fe200078e025a */
[----:B------:R-:W-:Y:S01]  /*55e0*/  ISETP.GT.AND P3, PT, R0, RZ, P0 ;  /* 0x000000ff0000720c */ /* 0x000fe20000764270 */
[----:B------:R-:W-:-:S04]  /*55f0*/  IMAD.WIDE.U32 R8, R153, R14, R156 ;  /* 0x0000000e99087225 */ /* 0x000fc800078e009c */
[----:B------:R-:W-:Y:S01]  /*5600*/  FFMA R151, R151, R154, R88 ;  /* 0x0000009a97977223 */ /* 0x000fe20000000058 */
[----:B------:R-:W-:Y:S01]  /*5610*/  IMAD.IADD R9, R9, 0x1, R97 ;  /* 0x0000000109097824 */ /* 0x000fe200078e0261 */
[----:B------:R-:W-:-:S03]  /*5620*/  LEA R88, P2, R8, R10, 0x1 ;  /* 0x0000000a08587211 */ /* 0x000fc600078408ff */
[----:B------:R-:W-:Y:S02]  /*5630*/  F2FP.F16.F32.PACK_AB R151, RZ, R151 ;  /* 0x00000097ff97723e */ /* 0x000fe400000000ff */
[----:B------:R-:W-:-:S03]  /*5640*/  LEA.HI.X R89, R8, R11, R9, 0x1, P2 ;  /* 0x0000000b08597211 */ /* 0x000fc600010f0c09 */
[----:B------:R0:W-:Y:S04]  /*5650*/  @P1 STG.E.U16 desc[UR36][R168.64+0xf2], R151 ;  /* 0x0000f297a8001986 */ /* 0x0001e8000c101524 */
[----:B------:R-:W2:Y:S01]  /*5660*/  @P3 LDG.E.LTC128B.U16 R172, desc[UR36][R88.64] ;  /* 0x0000002458ac3981 */ /* 0x000ea2000c1e1520 */
[----:B------:R-:W-:Y:S01]  /*5670*/  IMAD.WIDE.U32 R8, R153, R14, R6 ;  /* 0x0000000e99087225 */ /* 0x000fe200078e0006 */
[----:B------:R-:W-:Y:S01]  /*5680*/  SHF.L.U64.HI R95, R4, 0x8, R5 ;  /* 0x00000008045f7819 */ /* 0x000fe20000010205 */
[----:B------:R-:W-:Y:S01]  /*5690*/  BSSY B1, `(.L_x_154) ;  /* 0x0000011000017945 */ /* 0x000fe20003800000 */
[----:B------:R-:W-:Y:S01]  /*56a0*/  ISETP.GT.AND P2, PT, R0, 0x1, P0 ;  /* 0x000000010000780c */ /* 0x000fe20000744270 */
[----:B------:R-:W-:Y:S02]  /*56b0*/  IMAD.IADD R9, R97, 0x1, R9 ;  /* 0x0000000161097824 */ /* 0x000fe400078e0209 */
[----:B------:R-:W-:-:S02]  /*56c0*/  IMAD.SHL.U32 R93, R4, 0x100, RZ ;  /* 0x00000100045d7824 */ /* 0x000fc400078e00ff */
[----:B--2---:R-:W-:-:S05]  /*56d0*/  HADD2.F32 R90, -RZ, R172.H0_H0 ;  /* 0x200000acff5a7230 */ /* 0x004fca0000004100 */
[----:B------:R-:W-:Y:S01]  /*56e0*/  FMUL R15, R90, R155 ;  /* 0x0000009b5a0f7220 */ /* 0x000fe20000400000 */
[----:B------:R-:W-:Y:S01]  /*56f0*/  IMAD.WIDE.U32 R90, R23, R12, R8 ;  /* 0x0000000c175a7225 */ /* 0x000fe200078e0008 */
[----:B------:R-:W-:-:S03]  /*5700*/  IADD3 R8, P1, R93, R158, RZ ;  /* 0x0000009e5d087210 */ /* 0x000fc60007f3e0ff */
[----:B------:R-:W-:Y:S01]  /*5710*/  FFMA R15, R24, R154, R15 ;  /* 0x0000009a180f7223 */ /* 0x000fe2000000000f */
[----:B------:R-:W-:Y:S01]  /*5720*/  IMAD.IADD R5, R13, 0x1, R91 ;  /* 0x000000010d057824 */ /* 0x000fe200078e025b */
[C---:B------:R-:W-:Y:S01]  /*5730*/  LEA R4, P4, R90.reuse, R10, 0x1 ;  /* 0x0000000a5a047211 */ /* 0x040fe200078808ff */
[----:B------:R-:W-:Y:S02]  /*5740*/  IMAD.X R9, R95, 0x1, R159, P1 ;  /* 0x000000015f097824 */ /* 0x000fe400008e069f */
[----:B------:R-:W-:Y:S02]  /*5750*/  F2FP.F16.F32.PACK_AB R15, RZ, R15 ;  /* 0x0000000fff0f723e */ /* 0x000fe400000000ff */
[----:B------:R-:W-:-:S03]  /*5760*/  LEA.HI.X R5, R90, R11, R5, 0x1, P4 ;  /* 0x0000000b5a057211 */ /* 0x000fc600020f0c05 */
[----:B------:R0:W-:Y:S01]  /*5770*/  @P3 STG.E.U16 desc[UR36][R8.64], R15 ;  /* 0x0000000f08003986 */ /* 0x0001e2000c101524 */
[----:B------:R-:W-:Y:S05]  /*5780*/  @!P2 BRA `(.L_x_155) ;  /* 0x000000000004a947 */ /* 0x000fea0003800000 */
[----:B------:R1:W5:Y:S02]  /*5790*/  LDG.E.LTC128B.U16 R172, desc[UR36][R4.64+0x2] ;  /* 0x0000022404ac7981 */ /* 0x000364000c1e1520 */
.L_x_155:
[----:B------:R-:W-:Y:S05]  /*57a0*/  BSYNC B1 ;  /* 0x0000000000017941 */ /* 0x000fea0003800000 */
.L_x_154:
[----:B-----5:R-:W-:Y:S01]  /*57b0*/  HADD2.F32 R24, -RZ, R172.H0_H0 ;  /* 0x200000acff187230 */ /* 0x020fe20000004100 */
[----:B------:R-:W-:Y:S01]  /*57c0*/  ISETP.GT.AND P1, PT, R3, 0x88, PT ;  /* 0x000000880300780c */ /* 0x000fe20003f24270 */
[----:B0-----:R-:W-:Y:S01]  /*57d0*/  IMAD.WIDE.U32 R14, R153, R14, R162 ;  /* 0x0000000e990e7225 */ /* 0x001fe200078e00a2 */
[----:B------:R-:W-:Y:S03]  /*57e0*/  BSSY B1, `(.L_x_156) ;  /* 0x000000e000017945 */ /* 0x000fe60003800000 */
[----:B------:R-:W-:Y:S01]  /*57f0*/  FMUL R24, R24, R155 ;  /* 0x0000009b18187220 */ /* 0x000fe20000400000 */
[----:B------:R-:W-:Y:S01]  /*5800*/  ISETP.GT.AND P3, PT, R0, RZ, P1 ;  /* 0x000000ff0000720c */ /* 0x000fe20000f64270 */
[----:B------:R-:W-:Y:S01]  /*5810*/  IMAD.IADD R97, R97, 0x1, R15 ;  /* 0x0000000161617824 */ /* 0x000fe200078e020f */
[----:B------:R-:W-:Y:S01]  /*5820*/  IADD3 R21, P5, R20, R14, RZ ;  /* 0x0000000e14157210 */ /* 0x000fe20007fbe0ff */
[----:B------:R-:W-:Y:S01]  /*5830*/  FFMA R24, R25, R154, R24 ;  /* 0x0000009a19187223 */ /* 0x000fe20000000018 */
[----:B------:R-:W-:-:S02]  /*5840*/  IADD3 R20, P4, R6, R14, RZ ;  /* 0x0000000e06147210 */ /* 0x000fc40007f9e0ff */
[----:B------:R-:W-:Y:S02]  /*5850*/  IADD3.X R156, R97, R157, RZ, P5, !PT ;  /* 0x0000009d619c7210 */ /* 0x000fe40002ffe4ff */
[----:B------:R-:W-:Y:S02]  /*5860*/  F2FP.F16.F32.PACK_AB R24, RZ, R24 ;  /* 0x00000018ff18723e */ /* 0x000fe400000000ff */
[----:B------:R-:W-:-:S03]  /*5870*/  LEA R14, P5, R21, R10, 0x1 ;  /* 0x0000000a150e7211 */ /* 0x000fc600078a08ff */
[----:B------:R0:W-:Y:S01]  /*5880*/  @P2 STG.E.U16 desc[UR36][R8.64+0x2], R24 ;  /* 0x0000021808002986 */ /* 0x0001e2000c101524 */
[----:B------:R-:W-:Y:S01]  /*5890*/  LEA.HI.X R15, R21, R11, R156, 0x1, P5 ;  /* 0x0000000b150f7211 */ /* 0x000fe200028f0c9c */
[----:B------:R-:W-:Y:S08]  /*58a0*/  @!P3 BRA `(.L_x_157) ;  /* 0x000000000004b947 */ /* 0x000ff00003800000 */
[----:B------:R2:W5:Y:S02]  /*58b0*/  LDG.E.LTC128B.U16 R172, desc[UR36][R14.64] ;  /* 0x000000240eac7981 */ /* 0x000564000c1e1520 */
.L_x_157:
[----:B------:R-:W-:Y:S05]  /*58c0*/  BSYNC B1 ;  /* 0x0000000000017941 */ /* 0x000fea0003800000 */
.L_x_156:
[----:B-----5:R-:W-:Y:S01]  /*58d0*/  HADD2.F32 R6, -RZ, R172.H0_H0 ;  /* 0x200000acff067230 */ /* 0x020fe20000004100 */
[----:B------:R-:W-:Y:S01]  /*58e0*/  ISETP.GT.AND P2, PT, R0, 0x1, P1 ;  /* 0x000000010000780c */ /* 0x000fe20000f44270 */
[----:B------:R-:W-:Y:S01]  /*58f0*/  IMAD.X R21, R7, 0x1, R97, P4 ;  /* 0x0000000107157824 */ /* 0x000fe200020e0661 */
[----:B------:R-:W-:Y:S02]  /*5900*/  BSSY B1, `(.L_x_158) ;  /* 0x000000d000017945 */ /* 0x000fe40003800000 */
[----:B------:R-:W-:Y:S01]  /*5910*/  FMUL R3, R6, R155 ;  /* 0x0000009b06037220 */ /* 0x000fe20000400000 */
[----:B------:R-:W-:Y:S01]  /*5920*/  IADD3 R6, P4, R8, R165, RZ ;  /* 0x000000a508067210 */ /* 0x000fe20007f9e0ff */
[----:B--2---:R-:W-:-:S04]  /*5930*/  IMAD.WIDE.U32 R14, R23, R12, R20 ;  /* 0x0000000c170e7225 */ /* 0x004fc800078e0014 */
[----:B------:R-:W-:Y:S01]  /*5940*/  FFMA R3, R26, R154, R3 ;  /* 0x0000009a1a037223 */ /* 0x000fe20000000003 */
[----:B------:R-:W-:Y:S01]  /*5950*/  IMAD.X R7, R9, 0x1, R167, P4 ;  /* 0x0000000109077824 */ /* 0x000fe200020e06a7 */
[----:B------:R-:W-:Y:S01]  /*5960*/  LEA R10, P5, R14, R10, 0x1 ;  /* 0x0000000a0e0a7211 */ /* 0x000fe200078a08ff */
[----:B------:R-:W-:Y:S02]  /*5970*/  IMAD.IADD R13, R13, 0x1, R15 ;  /* 0x000000010d0d7824 */ /* 0x000fe400078e020f */
[----:B------:R-:W-:-:S03]  /*5980*/  F2FP.F16.F32.PACK_AB R3, RZ, R3 ;  /* 0x00000003ff03723e */ /* 0x000fc600000000ff */
[----:B------:R-:W-:Y:S02]  /*5990*/  LEA.HI.X R11, R14, R11, R13, 0x1, P5 ;  /* 0x0000000b0e0b7211 */ /* 0x000fe400028f0c0d */
[----:B------:R2:W-:Y:S01]  /*59a0*/  @P3 STG.E.U16 desc[UR36][R6.64], R3 ;  /* 0x0000000306003986 */ /* 0x0005e2000c101524 */
[----:B------:R-:W-:Y:S05]  /*59b0*/  @!P2 BRA `(.L_x_159) ;  /* 0x000000000004a947 */ /* 0x000fea0003800000 */
[----:B------:R0:W5:Y:S02]  /*59c0*/  LDG.E.LTC128B.U16 R172, desc[UR36][R10.64+0x2] ;  /* 0x000002240aac7981 */ /* 0x000164000c1e1520 */
.L_x_159:
[----:B------:R-:W-:Y:S05]  /*59d0*/  BSYNC B1 ;  /* 0x0000000000017941 */ /* 0x000fea0003800000 */
.L_x_158:
[----:B-----5:R-:W-:Y:S01]  /*59e0*/  HADD2.F32 R12, -RZ, R172.H0_H0 ;  /* 0x200000acff0c7230 */ /* 0x020fe20000004100 */
[----:B------:R-:W-:Y:S01]  /*59f0*/  ISETP.GT.AND P3, PT, R0, 0x8, P0 ;  /* 0x000000080000780c */ /* 0x000fe20000764270 */
[----:B------:R-:W-:Y:S03]  /*5a00*/  BSSY B1, `(.L_x_160) ;  /* 0x0000007000017945 */ /* 0x000fe60003800000 */
[----:B------:R-:W-:-:S04]  /*5a10*/  FMUL R12, R12, R155 ;  /* 0x0000009b0c0c7220 */ /* 0x000fc80000400000 */
[----:B------:R-:W-:-:S05]  /*5a20*/  FFMA R12, R27, R154, R12 ;  /* 0x0000009a1b0c7223 */ /* 0x000fca000000000c */
[----:B------:R-:W-:-:S05]  /*5a30*/  F2FP.F16.F32.PACK_AB R12, RZ, R12 ;  /* 0x0000000cff0c723e */ /* 0x000fca00000000ff */
[----:B------:R0:W-:Y:S01]  /*5a40*/  @P2 STG.E.U16 desc[UR36][R6.64+0x2], R12 ;  /* 0x0000020c06002986 */ /* 0x0001e2000c101524 */
[----:B------:R-:W-:Y:S05]  /*5a50*/  @!P3 BRA `(.L_x_161) ;  /* 0x000000000004b947 */ /* 0x000fea0003800000 */
[----:B------:R0:W5:Y:S02]  /*5a60*/  LDG.E.LTC128B.U16 R172, desc[UR36][R4.64+0x10] ;  /* 0x0000102404ac7981 */ /* 0x000164000c1e1520 */
.L_x_161:
[----:B------:R-:W-:Y:S05]  /*5a70*/  BSYNC B1 ;  /* 0x0000000000017941 */ /* 0x000fea0003800000 */
.L_x_160:
[----:B0-2--5:R-:W-:Y:S01]  /*5a80*/  HADD2.F32 R6, -RZ, R172.H0_H0 ;  /* 0x200000acff067230 */ /* 0x025fe20000004100 */
[----:B------:R-:W-:Y:S01]  /*5a90*/  ISETP.GT.AND P2, PT, R0, 0x9, P0 ;  /* 0x000000090000780c */ /* 0x000fe20000744270 */
[----:B------:R-:W-:Y:S01]  /*5aa0*/  IMAD.MOV.U32 R7, RZ, RZ, R9 ;  /* 0x000000ffff077224 */ /* 0x000fe200078e0009 */
[----:B------:R-:W-:Y:S02]  /*5ab0*/  BSSY B1, `(.L_x_162) ;  /* 0x0000008000017945 */ /* 0x000fe40003800000 */
[----:B------:R-:W-:Y:S01]  /*5ac0*/  FMUL R3, R6, R155 ;  /* 0x0000009b06037220 */ /* 0x000fe20000400000 */
[----:B------:R-:W-:-:S03]  /*5ad0*/  IMAD.MOV.U32 R6, RZ, RZ, R8 ;  /* 0x000000ffff067224 */ /* 0x000fc600078e0008 */
[----:B------:R-:W-:-:S05]  /*5ae0*/  FFMA R3, R28, R154, R3 ;  /* 0x0000009a1c037223 */ /* 0x000fca0000000003 */
[----:B------:R-:W-:-:S05]  /*5af0*/  F2FP.F16.F32.PACK_AB R3, RZ, R3 ;  /* 0x00000003ff03723e */ /* 0x000fca00000000ff */
[----:B------:R0:W-:Y:S01]  /*5b00*/  @P3 STG.E.U16 desc[UR36][R6.64+0x10], R3 ;  /* 0x0000100306003986 */ /* 0x0001e2000c101524 */
[----:B------:R-:W-:Y:S05]  /*5b10*/  @!P2 BRA `(.L_x_163) ;  /* 0x000000000004a947 */ /* 0x000fea0003800000 */
[----:B------:R2:W5:Y:S02]  /*5b20*/  LDG.E.LTC128B.U16 R172, desc[UR36][R4.64+0x12] ;  /* 0x0000122404ac7981 */ /* 0x000564000c1e1520 */
.L_x_163:
[----:B------:R-:W-:Y:S05]  /*5b30*/  BSYNC B1 ;  /* 0x0000000000017941 */ /* 0x000fea0003800000 */
.L_x_162:
        /* <DEDUP_REMOVED lines=9> */
.L_x_165:
[----:B------:R-:W-:Y:S05]  /*5bd0*/  BSYNC B1 ;  /* 0x0000000000017941 */ /* 0x000fea0003800000 */
.L_x_164:
[----:B0----5:R-:W-:Y:S01]  /*5be0*/  HADD2.F32 R12, -RZ, R172.H0_H0 ;  /* 0x200000acff0c7230 */ /* 0x021fe20000004100 */
[----:B------:R-:W-:Y:S01]  /*5bf0*/  IADD3 R8, P3, R165, R8, RZ ;  /* 0x00000008a5087210 */ /* 0x000fe20007f7e0ff */
[----:B------:R-:W-:Y:S01]  /*5c00*/  BSSY B1, `(.L_x_166) ;  /* 0x0000009000017945 */ /* 0x000fe20003800000 */
[----:B------:R-:W-:Y:S02]  /*5c10*/  ISETP.GT.AND P2, PT, R0, 0x9, P1 ;  /* 0x000000090000780c */ /* 0x000fe40000f44270 */
[----:B------:R-:W-:Y:S01]  /*5c20*/  FMUL R3, R12, R155 ;  /* 0x0000009b0c037220 */ /* 0x000fe20000400000 */
[----:B------:R-:W-:-:S03]  /*5c30*/  IMAD.X R9, R167, 0x1, R9, P3 ;  /* 0x00000001a7097824 */ /* 0x000fc600018e0609 */
[----:B------:R-:W-:-:S05]  /*5c40*/  FFMA R3, R30, R154, R3 ;  /* 0x0000009a1e037223 */ /* 0x000fca0000000003 */
[----:B------:R-:W-:-:S05]  /*5c50*/  F2FP.F16.F32.PACK_AB R3, RZ, R3 ;  /* 0x00000003ff03723e */ /* 0x000fca00000000ff */
[----:B------:R0:W-:Y:S01]  /*5c60*/  @P4 STG.E.U16 desc[UR36][R8.64+0x10], R3 ;  /* 0x0000100308004986 */ /* 0x0001e2000c101524 */
[----:B------:R-:W-:Y:S05]  /*5c70*/  @!P2 BRA `(.L_x_167) ;  /* 0x000000000004a947 */ /* 0x000fea0003800000 */
[----:B------:R0:W5:Y:S02]  /*5c80*/  LDG.E.LTC128B.U16 R172, desc[UR36][R10.64+0x12] ;  /* 0x000012240aac7981 */ /* 0x000164000c1e1520 */
.L_x_167:
[----:B------:R-:W-:Y:S05]  /*5c90*/  BSYNC B1 ;  /* 0x0000000000017941 */ /* 0x000fea0003800000 */
.L_x_166:
[----:B0----5:R-:W-:Y:S01]  /*5ca0*/  HADD2.F32 R8, -RZ, R172.H0_H0 ;  /* 0x200000acff087230 */ /* 0x021fe20000004100 */
[----:B------:R-:W-:Y:S01]  /*5cb0*/  ISETP.GT.AND P3, PT, R0, 0x10, P0 ;  /* 0x000000100000780c */ /* 0x000fe20000764270 */
[----:B------:R-:W-:Y:S03]  /*5cc0*/  BSSY B1, `(.L_x_168) ;  /* 0x0000009000017945 */ /* 0x000fe60003800000 */
[----:B------:R-:W-:-:S04]  /*5cd0*/  FMUL R8, R8, R155 ;  /* 0x0000009b08087220 */ /* 0x000fc80000400000 */
[----:B------:R-:W-:Y:S01]  /*5ce0*/  FFMA R31, R31, R154, R8 ;  /* 0x0000009a1f1f7223 */ /* 0x000fe20000000008 */
[----:B------:R-:W-:-:S04]  /*5cf0*/  IADD3 R8, P4, P5, R165, R158, R93 ;  /* 0x0000009ea5087210 */ /* 0x000fc80007d9e05d */
[----:B------:R-:W-:Y:S02]  /*5d00*/  F2FP.F16.F32.PACK_AB R31, RZ, R31 ;  /* 0x0000001fff1f723e */ /* 0x000fe400000000ff */
[----:B------:R-:W-:-:S05]  /*5d10*/  IADD3.X R9, R167, R159, R95, P4, P5 ;  /* 0x0000009fa7097210 */ /* 0x000fca00027ea45f */
[----:B------:R0:W-:Y:S01]  /*5d20*/  @P2 STG.E.U16 desc[UR36][R8.64+0x12], R31 ;  /* 0x0000121f08002986 */ /* 0x0001e2000c101524 */
[----:B------:R-:W-:Y:S05]  /*5d30*/  @!P3 BRA `(.L_x_169) ;  /* 0x000000000004b947 */ /* 0x000fea0003800000 */
[----:B------:R0:W5:Y:S02]  /*5d40*/  LDG.E.LTC128B.U16 R172, desc[UR36][R4.64+0x20] ;  /* 0x0000202404ac7981 */ /* 0x000164000c1e1520 */
.L_x_169:
[----:B------:R-:W-:Y:S05]  /*5d50*/  BSYNC B1 ;  /* 0x0000000000017941 */ /* 0x000fea0003800000 */
.L_x_168:
        /* <DEDUP_REMOVED lines=9> */
.L_x_171:
[----:B------:R-:W-:Y:S05]  /*5df0*/  BSYNC B1 ;  /* 0x0000000000017941 */ /* 0x000fea0003800000 */
.L_x_170:
        /* <DEDUP_REMOVED lines=9> */
.L_x_173:
[----:B------:R-:W-:Y:S05]  /*5e90*/  BSYNC B1 ;  /* 0x0000000000017941 */ /* 0x000fea0003800000 */
.L_x_172:
[----:B0----5:R-:W-:Y:S01]  /*5ea0*/  HADD2.F32 R12, -RZ, R172.H0_H0 ;  /* 0x200000acff0c7230 */ /* 0x021fe20000004100 */
        /* <DEDUP_REMOVED lines=8> */
.L_x_175:
[----:B------:R-:W-:Y:S05]  /*5f30*/  BSYNC B1 ;  /* 0x0000000000017941 */ /* 0x000fea0003800000 */
.L_x_174:
        /* <DEDUP_REMOVED lines=9> */
.L_x_177:
[----:B------:R-:W-:Y:S05]  /*5fd0*/  BSYNC B1 ;  /* 0x0000000000017941 */ /* 0x000fea0003800000 */
.L_x_176:
        /* <DEDUP_REMOVED lines=9> */
.L_x_179:
[----:B------:R-:W-:Y:S05]  /*6070*/  BSYNC B1 ;  /* 0x0000000000017941 */ /* 0x000fea0003800000 */
.L_x_178:
        /* <DEDUP_REMOVED lines=9> */
.L_x_181:
[----:B------:R-:W-:Y:S05]  /*6110*/  BSYNC B1 ;  /* 0x0000000000017941 */ /* 0x000fea0003800000 */
.L_x_180:
        /* <DEDUP_REMOVED lines=9> */
.L_x_183:
[----:B------:R-:W-:Y:S05]  /*61b0*/  BSYNC B1 ;  /* 0x0000000000017941 */ /* 0x000fea0003800000 */
.L_x_182:
        /* <DEDUP_REMOVED lines=9> */
.L_x_185:
[----:B------:R-:W-:Y:S05]  /*6250*/  BSYNC B1 ;  /* 0x0000000000017941 */ /* 0x000fea0003800000 */
.L_x_184:
        /* <DEDUP_REMOVED lines=9> */
.L_x_187:
[----:B------:R-:W-:Y:S05]  /*62f0*/  BSYNC B1 ;  /* 0x0000000000017941 */ /* 0x000fea0003800000 */
.L_x_186:
        /* <DEDUP_REMOVED lines=9> */
.L_x_189:
[----:B------:R-:W-:Y:S05]  /*6390*/  BSYNC B1 ;  /* 0x0000000000017941 */ /* 0x000fea0003800000 */
.L_x_188:
        /* <DEDUP_REMOVED lines=9> */
.L_x_191:
[----:B------:R-:W-:Y:S05]  /*6430*/  BSYNC B1 ;  /* 0x0000000000017941 */ /* 0x000fea0003800000 */
.L_x_190:
        /* <DEDUP_REMOVED lines=9> */
.L_x_193:
[----:B------:R-:W-:Y:S05]  /*64d0*/  BSYNC B1 ;  /* 0x0000000000017941 */ /* 0x000fea0003800000 */
.L_x_192:
        /* <DEDUP_REMOVED lines=9> */
.L_x_195:
[----:B------:R-:W-:Y:S05]  /*6570*/  BSYNC B1 ;  /* 0x0000000000017941 */ /* 0x000fea0003800000 */
.L_x_194:
        /* <DEDUP_REMOVED lines=9> */
.L_x_197:
[----:B------:R-:W-:Y:S05]  /*6610*/  BSYNC B1 ;  /* 0x0000000000017941 */ /* 0x000fea0003800000 */
.L_x_196:
        /* <DEDUP_REMOVED lines=9> */
.L_x_199:
[----:B------:R-:W-:Y:S05]  /*66b0*/  BSYNC B1 ;  /* 0x0000000000017941 */ /* 0x000fea0003800000 */
.L_x_198:
        /* <DEDUP_REMOVED lines=9> */
.L_x_201:
[----:B------:R-:W-:Y:S05]  /*6750*/  BSYNC B1 ;  /* 0x0000000000017941 */ /* 0x000fea0003800000 */
.L_x_200:
        /* <DEDUP_REMOVED lines=9> */
.L_x_203:
[----:B------:R-:W-:Y:S05]  /*67f0*/  BSYNC B1 ;  /* 0x0000000000017941 */ /* 0x000fea0003800000 */
.L_x_202:
        /* <DEDUP_REMOVED lines=9> */
.L_x_205:
[----:B------:R-:W-:Y:S05]  /*6890*/  BSYNC B1 ;  /* 0x0000000000017941 */ /* 0x000fea0003800000 */
.L_x_204:
        /* <DEDUP_REMOVED lines=9> */
.L_x_207:
[----:B------:R-:W-:Y:S05]  /*6930*/  BSYNC B1 ;  /* 0x0000000000017941 */ /* 0x000fea0003800000 */
.L_x_206:
        /* <DEDUP_REMOVED lines=9> */
.L_x_209:
[----:B------:R-:W-:Y:S05]  /*69d0*/  BSYNC B1 ;  /* 0x0000000000017941 */ /* 0x000fea0003800000 */
.L_x_208:
        /* <DEDUP_REMOVED lines=9> */
.L_x_211:
[----:B------:R-:W-:Y:S05]  /*6a70*/  BSYNC B1 ;  /* 0x0000000000017941 */ /* 0x000fea0003800000 */
.L_x_210:
        /* <DEDUP_REMOVED lines=9> */
.L_x_213:
[----:B------:R-:W-:Y:S05]  /*6b10*/  BSYNC B1 ;  /* 0x0000000000017941 */ /* 0x000fea0003800000 */
.L_x_212:
        /* <DEDUP_REMOVED lines=9> */
.L_x_215:
[----:B------:R-:W-:Y:S05]  /*6bb0*/  BSYNC B1 ;  /* 0x0000000000017941 */ /* 0x000fea0003800000 */
.L_x_214:
        /* <DEDUP_REMOVED lines=9> */
.L_x_217:
[----:B------:R-:W-:Y:S05]  /*6c50*/  BSYNC B1 ;  /* 0x0000000000017941 */ /* 0x000fea0003800000 */
.L_x_216:
        /* <DEDUP_REMOVED lines=9> */
.L_x_219:
[----:B------:R-:W-:Y:S05]  /*6cf0*/  BSYNC B1 ;  /* 0x0000000000017941 */ /* 0x000fea0003800000 */
.L_x_218:
        /* <DEDUP_REMOVED lines=9> */
.L_x_221:
[----:B------:R-:W-:Y:S05]  /*6d90*/  BSYNC B1 ;  /* 0x0000000000017941 */ /* 0x000fea0003800000 */
.L_x_220:
        /* <DEDUP_REMOVED lines=9> */
.L_x_223:
[----:B------:R-:W-:Y:S05]  /*6e30*/  BSYNC B1 ;  /* 0x0000000000017941 */ /* 0x000fea0003800000 */
.L_x_222:
        /* <DEDUP_REMOVED lines=9> */
.L_x_225:
[----:B------:R-:W-:Y:S05]  /*6ed0*/  BSYNC B1 ;  /* 0x0000000000017941 */ /* 0x000fea0003800000 */
.L_x_224:
        /* <DEDUP_REMOVED lines=9> */
.L_x_227:
[----:B------:R-:W-:Y:S05]  /*6f70*/  BSYNC B1 ;  /* 0x0000000000017941 */ /* 0x000fea0003800000 */
.L_x_226:
        /* <DEDUP_REMOVED lines=9> */
.L_x_229:
[----:B------:R-:W-:Y:S05]  /*7010*/  BSYNC B1 ;  /* 0x0000000000017941 */ /* 0x000fea0003800000 */
.L_x_228:
        /* <DEDUP_REMOVED lines=9> */
.L_x_231:
[----:B------:R-:W-:Y:S05]  /*70b0*/  BSYNC B1 ;  /* 0x0000000000017941 */ /* 0x000fea0003800000 */
.L_x_230:
        /* <DEDUP_REMOVED lines=9> */
.L_x_233:
[----:B------:R-:W-:Y:S05]  /*7150*/  BSYNC B1 ;  /* 0x0000000000017941 */ /* 0x000fea0003800000 */
.L_x_232:
        /* <DEDUP_REMOVED lines=9> */
.L_x_235:
[----:B------:R-:W-:Y:S05]  /*71f0*/  BSYNC B1 ;  /* 0x0000000000017941 */ /* 0x000fea0003800000 */
.L_x_234:
        /* <DEDUP_REMOVED lines=9> */
.L_x_237:
[----:B------:R-:W-:Y:S05]  /*7290*/  BSYNC B1 ;  /* 0x0000000000017941 */ /* 0x000fea0003800000 */
.L_x_236:
        /* <DEDUP_REMOVED lines=9> */
.L_x_239:
[----:B------:R-:W-:Y:S05]  /*7330*/  BSYNC B1 ;  /* 0x0000000000017941 */ /* 0x000fea0003800000 */
.L_x_238:
        /* <DEDUP_REMOVED lines=9> */
.L_x_241:
[----:B------:R-:W-:Y:S05]  /*73d0*/  BSYNC B1 ;  /* 0x0000000000017941 */ /* 0x000fea0003800000 */
.L_x_240:
        /* <DEDUP_REMOVED lines=9> */
.L_x_243:
[----:B------:R-:W-:Y:S05]  /*7470*/  BSYNC B1 ;  /* 0x0000000000017941 */ /* 0x000fea0003800000 */
.L_x_242:
        /* <DEDUP_REMOVED lines=9> */
.L_x_245:
[----:B------:R-:W-:Y:S05]  /*7510*/  BSYNC B1 ;  /* 0x0000000000017941 */ /* 0x000fea0003800000 */
.L_x_244:
        /* <DEDUP_REMOVED lines=9> */
.L_x_247:
[----:B------:R-:W-:Y:S05]  /*75b0*/  BSYNC B1 ;  /* 0x0000000000017941 */ /* 0x000fea0003800000 */
.L_x_246:
        /* <DEDUP_REMOVED lines=9> */
.L_x_249:
[----:B------:R-:W-:Y:S05]  /*7650*/  BSYNC B1 ;  /* 0x0000000000017941 */ /* 0x000fea0003800000 */
.L_x_248:
        /* <DEDUP_REMOVED lines=9> */
.L_x_251:
[----:B------:R-:W-:Y:S05]  /*76f0*/  BSYNC B1 ;  /* 0x0000000000017941 */ /* 0x000fea0003800000 */
.L_x_250:
        /* <DEDUP_REMOVED lines=9> */
.L_x_253:
[----:B------:R-:W-:Y:S05]  /*7790*/  BSYNC B1 ;  /* 0x0000000000017941 */ /* 0x000fea0003800000 */
.L_x_252:
        /* <DEDUP_REMOVED lines=9> */
.L_x_255:
[----:B------:R-:W-:Y:S05]  /*7830*/  BSYNC B1 ;  /* 0x0000000000017941 */ /* 0x000fea0003800000 */
.L_x_254:
        /* <DEDUP_REMOVED lines=9> */
.L_x_257:
[----:B------:R-:W-:Y:S05]  /*78d0*/  BSYNC B1 ;  /* 0x0000000000017941 */ /* 0x000fea0003800000 */
.L_x_256:
        /* <DEDUP_REMOVED lines=9> */
.L_x_259:
[----:B------:R-:W-:Y:S05]  /*7970*/  BSYNC B1 ;  /* 0x0000000000017941 */ /* 0x000fea0003800000 */
.L_x_258:
        /* <DEDUP_REMOVED lines=9> */
.L_x_261:
[----:B------:R-:W-:Y:S05]  /*7a10*/  BSYNC B1 ;  /* 0x0000000000017941 */ /* 0x000fea0003800000 */
.L_x_260:
        /* <DEDUP_REMOVED lines=9> */
.L_x_263:
[----:B------:R-:W-:Y:S05]  /*7ab0*/  BSYNC B1 ;  /* 0x0000000000017941 */ /* 0x000fea0003800000 */
.L_x_262:
        /* <DEDUP_REMOVED lines=9> */
.L_x_265:
[----:B------:R-:W-:Y:S05]  /*7b50*/  BSYNC B1 ;  /* 0x0000000000017941 */ /* 0x000fea0003800000 */
.L_x_264:
        /* <DEDUP_REMOVED lines=9> */
.L_x_267:
[----:B------:R-:W-:Y:S05]  /*7bf0*/  BSYNC B1 ;  /* 0x0000000000017941 */ /* 0x000fea0003800000 */
.L_x_266:
        /* <DEDUP_REMOVED lines=9> */
.L_x_269:
[----:B------:R-:W-:Y:S05]  /*7c90*/  BSYNC B1 ;  /* 0x0000000000017941 */ /* 0x000fea0003800000 */
.L_x_268:
        /* <DEDUP_REMOVED lines=9> */
.L_x_271:
[----:B------:R-:W-:Y:S05]  /*7d30*/  BSYNC B1 ;  /* 0x0000000000017941 */ /* 0x000fea0003800000 */
.L_x_270:
        /* <DEDUP_REMOVED lines=9> */
.L_x_273:
[----:B------:R-:W-:Y:S05]  /*7dd0*/  BSYNC B1 ;  /* 0x0000000000017941 */ /* 0x000fea0003800000 */
.L_x_272:
        /* <DEDUP_REMOVED lines=9> */
.L_x_275:
[----:B------:R-:W-:Y:S05]  /*7e70*/  BSYNC B1 ;  /* 0x0000000000017941 */ /* 0x000fea0003800000 */
.L_x_274:
[----:B012--5:R-:W-:Y:S01]  /*7e80*/  HADD2.F32 R4, -RZ, R172.H0_H0 ;  /* 0x200000acff047230 */ /* 0x027fe20000004100 */
        /* <DEDUP_REMOVED lines=8> */
.L_x_277:
[----:B------:R-:W-:Y:S05]  /*7f10*/  BSYNC B1 ;  /* 0x0000000000017941 */ /* 0x000fea0003800000 */
.L_x_276:
[----:B0----5:R-:W-:Y:S01]  /*7f20*/  HADD2.F32 R4, -RZ, R172.H0_H0 ;  /* 0x200000acff047230 */ /* 0x021fe20000004100 */
[----:B------:R-:W-:Y:S01]  /*7f30*/  ISETP.GT.AND P1, PT, R0, 0x79, P1 ;  /* 0x000000790000780c */ /* 0x000fe20000f24270 */
[----:B------:R-:W-:Y:S01]  /*7f40*/  @P2 IMAD.MOV.U32 R5, RZ, RZ, R9 ;  /* 0x000000ffff052224 */ /* 0x000fe200078e0009 */
[----:B------:R-:W-:Y:S02]  /*7f50*/  BSSY B1, `(.L_x_278) ;  /* 0x0000008000017945 */ /* 0x000fe40003800000 */
[----:B------:R-:W-:Y:S01]  /*7f60*/  FMUL R3, R4, R155 ;  /* 0x0000009b04037220 */ /* 0x000fe20000400000 */
[----:B------:R-:W-:-:S03]  /*7f70*/  @P2 MOV R4, R8 ;  /* 0x0000000800042202 */ /* 0x000fc60000000f00 */
[----:B------:R-:W-:-:S05]  /*7f80*/  FFMA R3, R86, R154, R3 ;  /* 0x0000009a56037223 */ /* 0x000fca0000000003 */
[----:B------:R-:W-:-:S05]  /*7f90*/  F2FP.F16.F32.PACK_AB R3, RZ, R3 ;  /* 0x00000003ff03723e */ /* 0x000fca00000000ff */
[----:B------:R0:W-:Y:S01]  /*7fa0*/  @P2 STG.E.U16 desc[UR36][R4.64+0xf0], R3 ;  /* 0x0000f00304002986 */ /* 0x0001e2000c101524 */
[----:B------:R-:W-:Y:S05]  /*7fb0*/  @!P1 BRA `(.L_x_279) ;  /* 0x0000000000049947 */ /* 0x000fea0003800000 */
[----:B------:R2:W5:Y:S02]  /*7fc0*/  LDG.E.LTC128B.U16 R172, desc[UR36][R10.64+0xf2] ;  /* 0x0000f2240aac7981 */ /* 0x000564000c1e1520 */
.L_x_279:
[----:B------:R-:W-:Y:S05]  /*7fd0*/  BSYNC B1 ;  /* 0x0000000000017941 */ /* 0x000fea0003800000 */
.L_x_278:
[----:B------:R-:W-:Y:S05]  /*7fe0*/  @!P1 BRA `(.L_x_280) ;  /* 0x00000024004c9947 */ /* 0x000fea0003800000 */
[----:B-----5:R-:W-:-:S05]  /*7ff0*/  HADD2.F32 R172, -RZ, R172.H0_H0 ;  /* 0x200000acffac7230 */ /* 0x020fca0000004100 */
[----:B------:R-:W-:-:S04]  /*8000*/  FMUL R172, R172, R155 ;  /* 0x0000009bacac7220 */ /* 0x000fc80000400000 */
[----:B------:R-:W-:-:S05]  /*8010*/  FFMA R172, R87, R154, R172 ;  /* 0x0000009a57ac7223 */ /* 0x000fca00000000ac */
[----:B------:R-:W-:-:S05]  /*8020*/  F2FP.F16.F32.PACK_AB R172, RZ, R172 ;  /* 0x000000acffac723e */ /* 0x000fca00000000ff */
[----:B------:R0:W-:Y:S01]  /*8030*/  STG.E.U16 desc[UR36][R8.64+0xf2], R172 ;  /* 0x0000f2ac08007986 */ /* 0x0001e2000c101524 */
[----:B------:R-:W-:Y:S05]  /*8040*/  BRA `(.L_x_280) ;  /* 0x0000002400347947 */ /* 0x000fea0003800000 */
.L_x_29:
[----:B------:R-:W-:Y:S01]  /*8050*/  ULDC.64 UR4, c[0x0][0x5c0] ;  /* 0x0001700000047ab9 */ /* 0x000fe20000000a00 */
[-C--:B------:R-:W-:Y:S01]  /*8060*/  FMUL R88, R88, R154.reuse ;  /* 0x0000009a58587220 */ /* 0x080fe20000400000 */
[----:B------:R-:W-:Y:S01]  /*8070*/  LEA R8, P0, R166, UR4, 0x1 ;  /* 0x00000004a6087c11 */ /* 0x000fe2000f8008ff */
[----:B------:R-:W-:Y:S01]  /*8080*/  IMAD.SHL.U32 R7, R4, 0x10, RZ ;  /* 0x0000001004077824 */ /* 0x000fe200078e00ff */
[----:B------:R-:W-:Y:S01]  /*8090*/  ISETP.GT.AND P2, PT, R0, 0x1, P3 ;  /* 0x000000010000780c */ /* 0x000fe20001f44270 */
[-C--:B------:R-:W-:Y:S01]  /*80a0*/  FMUL R89, R89, R154.reuse ;  /* 0x0000009a59597220 */ /* 0x080fe20000400000 */
[----:B------:R-:W-:Y:S01]  /*80b0*/  LEA.HI.X R9, R166, UR5, R169, 0x1, P0 ;  /* 0x00000005a6097c11 */ /* 0x000fe200080f0ca9 */
[-C--:B------:R-:W-:Y:S01]  /*80c0*/  FMUL R90, R90, R154.reuse ;  /* 0x0000009a5a5a7220 */ /* 0x080fe20000400000 */
[----:B------:R-:W-:Y:S01]  /*80d0*/  ISETP.GT.AND P0, PT, R3, 0x8, PT ;  /* 0x000000080300780c */ /* 0x000fe20003f04270 */
[----:B------:R-:W-:Y:S01]  /*80e0*/  FMUL R91, R91, R154 ;  /* 0x0000009a5b5b7220 */ /* 0x000fe20000400000 */
[----:B------:R-:W-:Y:S01]  /*80f0*/  F2FP.F16.F32.PACK_AB R88, RZ, R88 ;  /* 0x00000058ff58723e */ /* 0x000fe200000000ff */
[-C--:B------:R-:W-:Y:S01]  /*8100*/  FMUL R92, R92, R154.reuse ;  /* 0x0000009a5c5c7220 */ /* 0x080fe20000400000 */
[----:B------:R-:W-:Y:S01]  /*8110*/  ISETP.GT.AND P4, PT, R0, RZ, P0 ;  /* 0x000000ff0000720c */ /* 0x000fe20000784270 */
[----:B------:R-:W-:Y:S01]  /*8120*/  FMUL R93, R93, R154 ;  /* 0x0000009a5d5d7220 */ /* 0x000fe20000400000 */
[----:B------:R-:W-:Y:S01]  /*8130*/  SHF.L.U64.HI R6, R4, 0x4, R5 ;  /* 0x0000000404067819 */ /* 0x000fe20000010205 */
[----:B------:R-:W-:Y:S01]  /*8140*/  @P1 STG.E.U16 desc[UR36][R8.64], R88 ;  /* 0x0000005808001986 */ /* 0x000fe2000c101524 */
[----:B------:R-:W-:Y:S01]  /*8150*/  IADD3 R10, P5, R7, R8, RZ ;  /* 0x00000008070a7210 */ /* 0x000fe20007fbe0ff */
[-C--:B------:R-:W-:Y:S01]  /*8160*/  FMUL R94, R94, R154.reuse ;  /* 0x0000009a5e5e7220 */ /* 0x080fe20000400000 */
[----:B------:R-:W-:Y:S01]  /*8170*/  ISETP.GT.AND P1, PT, R0, 0x1, P0 ;  /* 0x000000010000780c */ /* 0x000fe20000724270 */
[----:B------:R-:W-:Y:S01]  /*8180*/  FMUL R95, R95, R154 ;  /* 0x0000009a5f5f7220 */ /* 0x000fe20000400000 */
[----:B------:R-:W-:Y:S01]  /*8190*/  F2FP.F16.F32.PACK_AB R89, RZ, R89 ;  /* 0x00000059ff59723e */ /* 0x000fe200000000ff */
[----:B------:R-:W-:Y:S01]  /*81a0*/  IMAD.X R11, R6, 0x1, R9, P5 ;  /* 0x00000001060b7824 */ /* 0x000fe200028e0609 */
[----:B------:R-:W-:Y:S01]  /*81b0*/  F2FP.F16.F32.PACK_AB R90, RZ, R90 ;  /* 0x0000005aff5a723e */ /* 0x000fe200000000ff */
[-C--:B------:R-:W-:Y:S01]  /*81c0*/  FMUL R96, R96, R154.reuse ;  /* 0x0000009a60607220 */ /* 0x080fe20000400000 */
[----:B------:R-:W-:Y:S01]  /*81d0*/  F2FP.F16.F32.PACK_AB R91, RZ, R91 ;  /* 0x0000005bff5b723e */ /* 0x000fe200000000ff */
[----:B------:R-:W-:Y:S01]  /*81e0*/  @P2 STG.E.U16 desc[UR36][R8.64+0x2], R89 ;  /* 0x0000025908002986 */ /* 0x000fe2000c101524 */
[C---:B------:R-:W-:Y:S01]  /*81f0*/  ISETP.GT.AND P5, PT, R0.reuse, 0x9, P3 ;  /* 0x000000090000780c */ /* 0x040fe20001fa4270 */
[-C--:B------:R-:W-:Y:S01]  /*8200*/  FMUL R97, R97, R154.reuse ;  /* 0x0000009a61617220 */ /* 0x080fe20000400000 */
[C---:B------:R-:W-:Y:S01]  /*8210*/  ISETP.GT.AND P2, PT, R0.reuse, 0x8, P0 ;  /* 0x000000080000780c */ /* 0x040fe20000744270 */
[----:B------:R-:W-:Y:S01]  /*8220*/  @P4 STG.E.U16 desc[UR36][R10.64], R90 ;  /* 0x0000005a0a004986 */ /* 0x000fe2000c101524 */
[----:B------:R-:W-:Y:S01]  /*8230*/  ISETP.GT.AND P4, PT, R0, 0x8, P3 ;  /* 0x000000080000780c */ /* 0x000fe20001f84270 */
[----:B------:R-:W-:Y:S01]  /*8240*/  FMUL R98, R98, R154 ;  /* 0x0000009a62627220 */ /* 0x000fe20000400000 */
[----:B------:R-:W-:Y:S01]  /*8250*/  F2FP.F16.F32.PACK_AB R92, RZ, R92 ;  /* 0x0000005cff5c723e */ /* 0x000fe200000000ff */
[----:B------:R-:W-:Y:S01]  /*8260*/  @P1 STG.E.U16 desc[UR36][R10.64+0x2], R91 ;  /* 0x0000025b0a001986 */ /* 0x000fe2000c101524 */
[----:B------:R-:W-:Y:S01]  /*8270*/  ISETP.GT.AND P1, PT, R0, 0x9, P0 ;  /* 0x000000090000780c */ /* 0x000fe20000724270 */
[-C--:B------:R-:W-:Y:S01]  /*8280*/  FMUL R99, R99, R154.reuse ;  /* 0x0000009a63637220 */ /* 0x080fe20000400000 */
[----:B------:R-:W-:Y:S01]  /*8290*/  F2FP.F16.F32.PACK_AB R93, RZ, R93 ;  /* 0x0000005dff5d723e */ /* 0x000fe200000000ff */
[----:B------:R-:W-:Y:S01]  /*82a0*/  FMUL R100, R100, R154 ;  /* 0x0000009a64647220 */ /* 0x000fe20000400000 */
[----:B------:R-:W-:Y:S01]  /*82b0*/  F2FP.F16.F32.PACK_AB R94, RZ, R94 ;  /* 0x0000005eff5e723e */ /* 0x000fe200000000ff */
[-C--:B------:R-:W-:Y:S01]  /*82c0*/  FMUL R101, R101, R154.reuse ;  /* 0x0000009a65657220 */ /* 0x080fe20000400000 */
[----:B------:R-:W-:Y:S01]  /*82d0*/  F2FP.F16.F32.PACK_AB R95, RZ, R95 ;  /* 0x0000005fff5f723e */ /* 0x000fe200000000ff */
[----:B------:R-:W-:Y:S01]  /*82e0*/  FMUL R102, R102, R154 ;  /* 0x0000009a66667220 */ /* 0x000fe20000400000 */
[----:B------:R-:W-:Y:S01]  /*82f0*/  F2FP.F16.F32.PACK_AB R96, RZ, R96 ;  /* 0x00000060ff60723e */ /* 0x000fe200000000ff */
[----:B------:R-:W-:Y:S01]  /*8300*/  @P4 STG.E.U16 desc[UR36][R8.64+0x10], R92 ;  /* 0x0000105c08004986 */ /* 0x000fe2000c101524 */
[C---:B------:R-:W-:Y:S01]  /*8310*/  ISETP.GT.AND P4, PT, R0.reuse, 0x10, P3 ;  /* 0x000000100000780c */ /* 0x040fe20001f84270 */
[-C--:B------:R-:W-:Y:S01]  /*8320*/  FMUL R103, R103, R154.reuse ;  /* 0x0000009a67677220 */ /* 0x080fe20000400000 */
[----:B------:R-:W-:Y:S01]  /*8330*/  F2FP.F16.F32.PACK_AB R97, RZ, R97 ;  /* 0x00000061ff61723e */ /* 0x000fe200000000ff */
[----:B------:R-:W-:Y:S01]  /*8340*/  @P5 STG.E.U16 desc[UR36][R8.64+0x12], R93 ;  /* 0x0000125d08005986 */ /* 0x000fe2000c101524 */
[----:B------:R-:W-:Y:S01]  /*8350*/  ISETP.GT.AND P5, PT, R0, 0x11, P0 ;  /* 0x000000110000780c */ /* 0x000fe200007a4270 */
        /* <DEDUP_REMOVED lines=74> */
[-C--:B------:R-:W-:Y:S01]  /*8800*/  FMUL R125, R125, R154.reuse ;  /* 0x0000009a7d7d7220 */ /* 0x080fe20000400000 */
[----:B------:R-:W-:Y:S01]  /*8810*/  F2FP.F16.F32.PACK_AB R119, RZ, R119 ;  /* 0x00000077ff77723e */ /* 0x000fe200000000ff */
[----:B------:R-:W-:Y:S01]  /*8820*/  FMUL R126, R126, R154 ;  /* 0x0000009a7e7e7220 */ /* 0x000fe20000400000 */
[----:B------:R-:W-:Y:S01]  /*8830*/  F2FP.F16.F32.PACK_AB R120, RZ, R120 ;  /* 0x00000078ff78723e */ /* 0x000fe200000000ff */
        /* <DEDUP_REMOVED lines=64> */
[----:B------:R-:W-:Y:S01]  /*8c40*/  FMUL R145, R145, R154 ;  /* 0x0000009a91917220 */ /* 0x000fe20000400000 */
[----:B------:R-:W-:Y:S01]  /*8c50*/  F2FP.F16.F32.PACK_AB R139, RZ, R139 ;  /* 0x0000008bff8b723e */ /* 0x000fe200000000ff */
[----:B------:R-:W-:Y:S01]  /*8c60*/  IMAD.SHL.U32 R21, R4, 0x100, RZ ;  /* 0x0000010004157824 */ /* 0x000fe200078e00ff */
[----:B------:R-:W-:Y:S01]  /*8c70*/  F2FP.F16.F32.PACK_AB R140, RZ, R140 ;  /* 0x0000008cff8c723e */ /* 0x000fe200000000ff */
[----:B------:R-:W-:Y:S01]  /*8c80*/  @P1 STG.E.U16 desc[UR36][R8.64+0x90], R124 ;  /* 0x0000907c08001986 */ /* 0x000fe2000c101524 */
[----:B------:R-:W-:Y:S01]  /*8c90*/  ISETP.GT.AND P1, PT, R0, 0x50, P3 ;  /* 0x000000500000780c */ /* 0x000fe20001f24270 */
[-C--:B------:R-:W-:Y:S01]  /*8ca0*/  FMUL R146, R146, R154.reuse ;  /* 0x0000009a92927220 */ /* 0x080fe20000400000 */
[----:B------:R-:W-:Y:S01]  /*8cb0*/  F2FP.F16.F32.PACK_AB R141, RZ, R141 ;  /* 0x0000008dff8d723e */ /* 0x000fe200000000ff */
[----:B------:R-:W-:Y:S01]  /*8cc0*/  @P2 STG.E.U16 desc[UR36][R8.64+0x92], R125 ;  /* 0x0000927d08002986 */ /* 0x000fe2000c101524 */
[C---:B------:R-:W-:Y:S01]  /*8cd0*/  ISETP.GT.AND P2, PT, R0.reuse, 0x51, P3 ;  /* 0x000000510000780c */ /* 0x040fe20001f44270 */
[----:B------:R-:W-:Y:S01]  /*8ce0*/  FMUL R147, R147, R154 ;  /* 0x0000009a93937220 */ /* 0x000fe20000400000 */
        /* <DEDUP_REMOVED lines=12> */
[----:B------:R-:W-:Y:S01]  /*8db0*/  SHF.L.U64.HI R15, R4, 0x8, R5 ;  /* 0x00000008040f7819 */ /* 0x000fe20000010205 */
[----:B------:R-:W-:Y:S01]  /*8dc0*/  @P2 STG.E.U16 desc[UR36][R8.64+0xa2], R129 ;  /* 0x0000a28108002986 */ /* 0x000fe2000c101524 */
[C---:B------:R-:W-:Y:S01]  /*8dd0*/  ISETP.GT.AND P2, PT, R0.reuse, 0x59, P3 ;  /* 0x000000590000780c */ /* 0x040fe20001f44270 */
        /* <DEDUP_REMOVED lines=56> */
[----:B------:R-:W-:Y:S01]  /*9160*/  FMUL R39, R39, R154 ;  /* 0x0000009a27277220 */ /* 0x000fe20000400000 */
[----:B------:R-:W-:Y:S01]  /*9170*/  F2FP.F16.F32.PACK_AB R33, RZ, R33 ;  /* 0x00000021ff21723e */ /* 0x000fe200000000ff */
[----:B------:R-:W-:Y:S01]  /*9180*/  @P2 STG.E.U16 desc[UR36][R10.64+0xd0], R142 ;  /* 0x0000d08e0a002986 */ /* 0x000fe2000c101524 */
[----:B------:R-:W-:Y:S01]  /*9190*/  F2FP.F16.F32.PACK_AB R34, RZ, R34 ;  /* 0x00000022ff22723e */ /* 0x000fe200000000ff */
[-C--:B------:R-:W-:Y:S01]  /*91a0*/  FMUL R40, R40, R154.reuse ;  /* 0x0000009a28287220 */ /* 0x080fe20000400000 */
[----:B------:R-:W-:Y:S01]  /*91b0*/  F2FP.F16.F32.PACK_AB R35, RZ, R35 ;  /* 0x00000023ff23723e */ /* 0x000fe200000000ff */
[----:B------:R-:W-:Y:S01]  /*91c0*/  FMUL R41, R41, R154 ;  /* 0x0000009a29297220 */ /* 0x000fe20000400000 */
[----:B------:R-:W-:Y:S01]  /*91d0*/  F2FP.F16.F32.PACK_AB R36, RZ, R36 ;  /* 0x00000024ff24723e */ /* 0x000fe200000000ff */
[----:B------:R-:W-:Y:S01]  /*91e0*/  @P4 STG.E.U16 desc[UR36][R10.64+0xd2], R143 ;  /* 0x0000d28f0a004986 */ /* 0x000fe2000c101524 */
[----:B------:R-:W-:Y:S01]  /*91f0*/  ISETP.GT.AND P4, PT, R0, 0x71, P0 ;  /* 0x000000710000780c */ /* 0x000fe20000784270 */
[----:B------:R-:W-:Y:S01]  /*9200*/  FMUL R42, R42, R154 ;  /* 0x0000009a2a2a7220 */ /* 0x000fe20000400000 */
[----:B------:R-:W-:Y:S01]  /*9210*/  F2FP.F16.F32.PACK_AB R37, RZ, R37 ;  /* 0x00000025ff25723e */ /* 0x000fe200000000ff */
[----:B------:R-:W-:Y:S01]  /*9220*/  @P5 STG.E.U16 desc[UR36][R8.64+0xe0], R144 ;  /* 0x0000e09008005986 */ /* 0x000fe2000c101524 */
[----:B------:R-:W-:Y:S01]  /*9230*/  ISETP.GT.AND P5, PT, R0, 0x70, P0 ;  /* 0x000000700000780c */ /* 0x000fe200007a4270 */
[----:B------:R-:W-:Y:S01]  /*9240*/  @P1 IMAD.MOV.U32 R4, RZ, RZ, R8 ;  /* 0x000000ffff041224 */ /* 0x000fe200078e0008 */
[----:B------:R-:W-:Y:S01]  /*9250*/  F2FP.F16.F32.PACK_AB R38, RZ, R38 ;  /* 0x00000026ff26723e */ /* 0x000fe200000000ff */
[----:B------:R-:W-:Y:S01]  /*9260*/  @P1 IMAD.MOV.U32 R5, RZ, RZ, R9 ;  /* 0x000000ffff051224 */ /* 0x000fe200078e0009 */
[----:B------:R-:W-:Y:S01]  /*9270*/  F2FP.F16.F32.PACK_AB R39, RZ, R39 ;  /* 0x00000027ff27723e */ /* 0x000fe200000000ff */
[----:B------:R-:W-:Y:S01]  /*9280*/  FMUL R43, R43, R154 ;  /* 0x0000009a2b2b7220 */ /* 0x000fe20000400000 */
[----:B------:R-:W-:Y:S01]  /*9290*/  F2FP.F16.F32.PACK_AB R40, RZ, R40 ;  /* 0x00000028ff28723e */ /* 0x000fe200000000ff */
[----:B------:R-:W-:Y:S01]  /*92a0*/  FMUL R44, R44, R154 ;  /* 0x0000009a2c2c7220 */ /* 0x000fe20000400000 */
[----:B------:R0:W-:Y:S01]  /*92b0*/  @P1 STG.E.U16 desc[UR36][R4.64+0xe2], R145 ;  /* 0x0000e29104001986 */ /* 0x0001e2000c101524 */
[----:B------:R-:W-:Y:S01]  /*92c0*/  IADD3 R12, P1, P2, R7, R8, R21 ;  /* 0x00000008070c7210 */ /* 0x000fe20007a3e015 */
[-C--:B------:R-:W-:Y:S01]  /*92d0*/  FMUL R45, R45, R154.reuse ;  /* 0x0000009a2d2d7220 */ /* 0x080fe20000400000 */
[----:B------:R-:W-:Y:S01]  /*92e0*/  F2FP.F16.F32.PACK_AB R41, RZ, R41 ;  /* 0x00000029ff29723e */ /* 0x000fe200000000ff */
[-C--:B------:R-:W-:Y:S01]  /*92f0*/  FMUL R46, R46, R154.reuse ;  /* 0x0000009a2e2e7220 */ /* 0x080fe20000400000 */
[----:B------:R-:W-:Y:S01]  /*9300*/  IADD3.X R13, R6, R9, R15, P1, P2 ;  /* 0x00000009060d7210 */ /* 0x000fe20000fe440f */
[-C--:B------:R-:W-:Y:S01]  /*9310*/  FMUL R47, R47, R154.reuse ;  /* 0x0000009a2f2f7220 */ /* 0x080fe20000400000 */
[C---:B------:R-:W-:Y:S01]  /*9320*/  ISETP.GT.AND P1, PT, R3.reuse, 0x80, PT ;  /* 0x000000800300780c */ /* 0x040fe20003f24270 */
[-C--:B------:R-:W-:Y:S01]  /*9330*/  FMUL R48, R48, R154.reuse ;  /* 0x0000009a30307220 */ /* 0x080fe20000400000 */
[----:B------:R-:W-:Y:S01]  /*9340*/  ISETP.GT.AND P2, PT, R3, 0x88, PT ;  /* 0x000000880300780c */ /* 0x000fe20003f44270 */
[----:B------:R-:W-:Y:S01]  /*9350*/  FMUL R49, R49, R154 ;  /* 0x0000009a31317220 */ /* 0x000fe20000400000 */
[----:B------:R-:W-:Y:S01]  /*9360*/  F2FP.F16.F32.PACK_AB R42, RZ, R42 ;  /* 0x0000002aff2a723e */ /* 0x000fe200000000ff */
[----:B0-----:R-:W-:Y:S01]  /*9370*/  @P5 IMAD.MOV.U32 R5, RZ, RZ, R11 ;  /* 0x000000ffff055224 */ /* 0x001fe200078e000b */
[----:B------:R-:W-:Y:S01]  /*9380*/  @P5 MOV R4, R10 ;  /* 0x0000000a00045202 */ /* 0x000fe20000000f00 */
[-C--:B------:R-:W-:Y:S01]  /*9390*/  FMUL R50, R50, R154.reuse ;  /* 0x0000009a32327220 */ /* 0x080fe20000400000 */
[----:B------:R-:W-:Y:S01]  /*93a0*/  F2FP.F16.F32.PACK_AB R43, RZ, R43 ;  /* 0x0000002bff2b723e */ /* 0x000fe200000000ff */
[----:B------:R-:W-:Y:S01]  /*93b0*/  FMUL R51, R51, R154 ;  /* 0x0000009a33337220 */ /* 0x000fe20000400000 */
[----:B------:R-:W-:Y:S01]  /*93c0*/  F2FP.F16.F32.PACK_AB R44, RZ, R44 ;  /* 0x0000002cff2c723e */ /* 0x000fe200000000ff */
[----:B------:R0:W-:Y:S01]  /*93d0*/  @P5 STG.E.U16 desc[UR36][R4.64+0xe0], R146 ;  /* 0x0000e09204005986 */ /* 0x0001e2000c101524 */
[----:B------:R-:W-:Y:S01]  /*93e0*/  ISETP.GT.AND P5, PT, R0, 0x78, P3 ;  /* 0x000000780000780c */ /* 0x000fe20001fa4270 */
[-C--:B------:R-:W-:Y:S01]  /*93f0*/  FMUL R52, R52, R154.reuse ;  /* 0x0000009a34347220 */ /* 0x080fe20000400000 */
[C---:B------:R-:W-:Y:S01]  /*9400*/  ISETP.GT.AND P3, PT, R0.reuse, 0x79, P3 ;  /* 0x000000790000780c */ /* 0x040fe20001f64270 */
[----:B------:R-:W-:Y:S01]  /*9410*/  @P4 STG.E.U16 desc[UR36][R10.64+0xe2], R147 ;  /* 0x0000e2930a004986 */ /* 0x000fe2000c101524 */
[C---:B------:R-:W-:Y:S01]  /*9420*/  ISETP.GT.AND P4, PT, R0.reuse, 0x78, P0 ;  /* 0x000000780000780c */ /* 0x040fe20000784270 */
[-C--:B------:R-:W-:Y:S01]  /*9430*/  FMUL R53, R53, R154.reuse ;  /* 0x0000009a35357220 */ /* 0x080fe20000400000 */
[----:B------:R-:W-:Y:S01]  /*9440*/  ISETP.GT.AND P0, PT, R0, 0x79, P0 ;  /* 0x000000790000780c */ /* 0x000fe20000704270 */
[-C--:B------:R-:W-:Y:S01]  /*9450*/  FMUL R54, R54, R154.reuse ;  /* 0x0000009a36367220 */ /* 0x080fe20000400000 */
[----:B------:R-:W-:Y:S01]  /*9460*/  F2FP.F16.F32.PACK_AB R45, RZ, R45 ;  /* 0x0000002dff2d723e */ /* 0x000fe200000000ff */
[----:B------:R-:W-:Y:S01]  /*9470*/  FMUL R55, R55, R154 ;  /* 0x0000009a37377220 */ /* 0x000fe20000400000 */
[----:B------:R-:W-:Y:S01]  /*9480*/  F2FP.F16.F32.PACK_AB R46, RZ, R46 ;  /* 0x0000002eff2e723e */ /* 0x000fe200000000ff */
[----:B------:R-:W-:Y:S01]  /*9490*/  FMUL R56, R56, R154 ;  /* 0x0000009a38387220 */ /* 0x000fe20000400000 */
[----:B------:R-:W-:Y:S01]  /*94a0*/  F2FP.F16.F32.PACK_AB R47, RZ, R47 ;  /* 0x0000002fff2f723e */ /* 0x000fe200000000ff */
[----:B------:R-:W-:Y:S01]  /*94b0*/  @P5 STG.E.U16 desc[UR36][R8.64+0xf0], R148 ;  /* 0x0000f09408005986 */ /* 0x000fe2000c101524 */
[----:B0-----:R-:W-:Y:S01]  /*94c0*/  IADD3 R4, P5, R21, R8, RZ ;  /* 0x0000000815047210 */ /* 0x001fe20007fbe0ff */
[----:B------:R-:W-:Y:S01]  /*94d0*/  FMUL R57, R57, R154 ;  /* 0x0000009a39397220 */ /* 0x000fe20000400000 */
[----:B------:R-:W-:Y:S01]  /*94e0*/  F2FP.F16.F32.PACK_AB R48, RZ, R48 ;  /* 0x00000030ff30723e */ /* 0x000fe200000000ff */
[----:B------:R0:W-:Y:S01]  /*94f0*/  @P3 STG.E.U16 desc[UR36][R8.64+0xf2], R149 ;  /* 0x0000f29508003986 */ /* 0x0001e2000c101524 */
[C---:B------:R-:W-:Y:S01]  /*9500*/  ISETP.GT.AND P3, PT, R0.reuse, RZ, P1 ;  /* 0x000000ff0000720c */ /* 0x040fe20000f64270 */
[----:B------:R-:W-:Y:S01]  /*9510*/  IMAD.X R5, R15, 0x1, R9, P5 ;  /* 0x000000010f057824 */ /* 0x000fe200028e0609 */
[C---:B------:R-:W-:Y:S01]  /*9520*/  ISETP.GT.AND P5, PT, R0.reuse, RZ, P2 ;  /* 0x000000ff0000720c */ /* 0x040fe200017a4270 */
        /* <DEDUP_REMOVED lines=14> */
[----:B------:R-:W-:Y:S01]  /*9610*/  @P4 STG.E.U16 desc[UR36][R4.64+0x2], R25 ;  /* 0x0000021904004986 */ /* 0x000fe2000c101524 */
[----:B------:R-:W-:Y:S01]  /*9620*/  IADD3 R14, P4, R7, R4, RZ ;  /* 0x00000004070e7210 */ /* 0x000fe20007f9e0ff */
[--C-:B------:R-:W-:Y:S01]  /*9630*/  IMAD.X R9, R6, 0x1, R5.reuse, P3 ;  /* 0x0000000106097824 */ /* 0x100fe200018e0605 */
[----:B------:R-:W-:Y:S01]  /*9640*/  ISETP.GT.AND P3, PT, R0, 0x9, P2 ;  /* 0x000000090000780c */ /* 0x000fe20001764270 */
[-C--:B------:R-:W-:Y:S01]  /*9650*/  FMUL R62, R62, R154.reuse ;  /* 0x0000009a3e3e7220 */ /* 0x080fe20000400000 */
[----:B------:R-:W-:Y:S01]  /*9660*/  F2FP.F16.F32.PACK_AB R53, RZ, R53 ;  /* 0x00000035ff35723e */ /* 0x000fe200000000ff */
[----:B------:R-:W-:Y:S01]  /*9670*/  IMAD.X R15, R6, 0x1, R5, P4 ;  /* 0x00000001060f7824 */ /* 0x000fe200020e0605 */
[----:B------:R-:W-:Y:S01]  /*9680*/  ISETP.GT.AND P4, PT, R0, 0x8, P1 ;  /* 0x000000080000780c */ /* 0x000fe20000f84270 */
[----:B------:R-:W-:Y:S01]  /*9690*/  FMUL R63, R63, R154 ;  /* 0x0000009a3f3f7220 */ /* 0x000fe20000400000 */
[----:B------:R-:W-:Y:S01]  /*96a0*/  F2FP.F16.F32.PACK_AB R54, RZ, R54 ;  /* 0x00000036ff36723e */ /* 0x000fe200000000ff */
[-C--:B------:R-:W-:Y:S01]  /*96b0*/  FMUL R64, R64, R154.reuse ;  /* 0x0000009a40407220 */ /* 0x080fe20000400000 */
        /* <DEDUP_REMOVED lines=9> */
[----:B------:R-:W-:Y:S01]  /*9750*/  @P4 STG.E.U16 desc[UR36][R4.64+0x10], R28 ;  /* 0x0000101c04004986 */ /* 0x000fe2000c101524 */
[----:B------:R-:W-:Y:S01]  /*9760*/  ISETP.GT.AND P4, PT, R0, 0x10, P1 ;  /* 0x000000100000780c */ /* 0x000fe20000f84270 */
[-C--:B------:R-:W-:Y:S01]  /*9770*/  FMUL R68, R68, R154.reuse ;  /* 0x0000009a44447220 */ /* 0x080fe20000400000 */
[----:B------:R-:W-:Y:S01]  /*9780*/  F2FP.F16.F32.PACK_AB R57, RZ, R57 ;  /* 0x00000039ff39723e */ /* 0x000fe200000000ff */
[-C--:B------:R-:W-:Y:S01]  /*9790*/  FMUL R69, R69, R154.reuse ;  /* 0x0000009a45457220 */ /* 0x080fe20000400000 */
        /* <DEDUP_REMOVED lines=14> */
[----:B------:R-:W-:Y:S01]  /*9880*/  FMUL R73, R73, R154 ;  /* 0x0000009a49497220 */ /* 0x000fe20000400000 */
[----:B------:R-:W-:Y:S01]  /*9890*/  F2FP.F16.F32.PACK_AB R61, RZ, R61 ;  /* 0x0000003dff3d723e */ /* 0x000fe200000000ff */
[----:B------:R-:W-:Y:S01]  /*98a0*/  @P5 STG.E.U16 desc[UR36][R4.64+0x22], R33 ;  /* 0x0000222104005986 */ /* 0x000fe2000c101524 */
[----:B------:R-:W-:Y:S01]  /*98b0*/  ISETP.GT.AND P5, PT, R0, 0x19, P1 ;  /* 0x000000190000780c */ /* 0x000fe20000fa4270 */
[--C-:B------:R-:W-:Y:S01]  /*98c0*/  @P0 IMAD.MOV.U32 R6, RZ, RZ, R12.reuse ;  /* 0x000000ffff060224 */ /* 0x100fe200078e000c */
[----:B------:R-:W-:Y:S01]  /*98d0*/  F2FP.F16.F32.PACK_AB R62, RZ, R62 ;  /* 0x0000003eff3e723e */ /* 0x000fe200000000ff */
[--C-:B------:R-:W-:Y:S01]  /*98e0*/  @P0 IMAD.MOV.U32 R7, RZ, RZ, R13.reuse ;  /* 0x000000ffff070224 */ /* 0x100fe200078e000d */
[----:B------:R-:W-:Y:S01]  /*98f0*/  F2FP.F16.F32.PACK_AB R63, RZ, R63 ;  /* 0x0000003fff3f723e */ /* 0x000fe200000000ff */
[----:B------:R-:W-:Y:S01]  /*9900*/  FMUL R74, R74, R154 ;  /* 0x0000009a4a4a7220 */ /* 0x000fe20000400000 */
[----:B------:R-:W-:Y:S01]  /*9910*/  F2FP.F16.F32.PACK_AB R64, RZ, R64 ;  /* 0x00000040ff40723e */ /* 0x000fe200000000ff */
[-C--:B------:R-:W-:Y:S01]  /*9920*/  FMUL R75, R75, R154.reuse ;  /* 0x0000009a4b4b7220 */ /* 0x080fe20000400000 */
[----:B------:R0:W-:Y:S01]  /*9930*/  @P0 STG.E.U16 desc[UR36][R6.64+0x20], R34 ;  /* 0x0000202206000986 */ /* 0x0001e2000c101524 */
        /* <DEDUP_REMOVED lines=9> */
[----:B------:R-:W-:Y:S01]  /*99d0*/  FMUL R80, R80, R154 ;  /* 0x0000009a50507220 */ /* 0x000fe20000400000 */
[----:B------:R-:W-:Y:S01]  /*99e0*/  F2FP.F16.F32.PACK_AB R69, RZ, R69 ;  /* 0x00000045ff45723e */ /* 0x000fe200000000ff */
[--C-:B0-----:R-:W-:Y:S01]  /*99f0*/  @P3 IMAD.MOV.U32 R7, RZ, RZ, R13.reuse ;  /* 0x000000ffff073224 */ /* 0x101fe200078e000d */
[----:B------:R-:W-:Y:S01]  /*9a00*/  @P3 MOV R6, R12 ;  /* 0x0000000c00063202 */ /* 0x000fe20000000f00 */
[----:B------:R-:W-:Y:S01]  /*9a10*/  FMUL R81, R81, R154 ;  /* 0x0000009a51517220 */ /* 0x000fe20000400000 */
[----:B------:R-:W-:Y:S01]  /*9a20*/  F2FP.F16.F32.PACK_AB R70, RZ, R70 ;  /* 0x00000046ff46723e */ /* 0x000fe200000000ff */
[-C--:B------:R-:W-:Y:S01]  /*9a30*/  FMUL R82, R82, R154.reuse ;  /* 0x0000009a52527220 */ /* 0x080fe20000400000 */
[----:B------:R-:W-:Y:S01]  /*9a40*/  F2FP.F16.F32.PACK_AB R71, RZ, R71 ;  /* 0x00000047ff47723e */ /* 0x000fe200000000ff */
[----:B------:R0:W-:Y:S01]  /*9a50*/  @P3 STG.E.U16 desc[UR36][R6.64+0x22], R35 ;  /* 0x0000222306003986 */ /* 0x0001e2000c101524 */
        /* <DEDUP_REMOVED lines=11> */
[----:B0-----:R-:W-:Y:S01]  /*9b10*/  @P0 IMAD.MOV.U32 R6, RZ, RZ, R12 ;  /* 0x000000ffff060224 */ /* 0x001fe200078e000c */
[----:B------:R-:W-:Y:S01]  /*9b20*/  F2FP.F16.F32.PACK_AB R75, RZ, R75 ;  /* 0x0000004bff4b723e */ /* 0x000fe200000000ff */
[----:B------:R-:W-:Y:S01]  /*9b30*/  @P0 IMAD.MOV.U32 R7, RZ, RZ, R13 ;  /* 0x000000ffff070224 */ /* 0x000fe200078e000d */
[----:B------:R-:W-:Y:S01]  /*9b40*/  F2FP.F16.F32.PACK_AB R76, RZ, R76 ;  /* 0x0000004cff4c723e */ /* 0x000fe200000000ff */
[-C--:B------:R-:W-:Y:S01]  /*9b50*/  FMUL R86, R86, R154.reuse ;  /* 0x0000009a56567220 */ /* 0x080fe20000400000 */
[----:B------:R-:W-:Y:S01]  /*9b60*/  F2FP.F16.F32.PACK_AB R77, RZ, R77 ;  /* 0x0000004dff4d723e */ /* 0x000fe200000000ff */
[----:B------:R-:W-:Y:S01]  /*9b70*/  FMUL R87, R87, R154 ;  /* 0x0000009a57577220 */ /* 0x000fe20000400000 */
[----:B------:R0:W-:Y:S01]  /*9b80*/  @P0 STG.E.U16 desc[UR36][R6.64+0x30], R38 ;  /* 0x0000302606000986 */ /* 0x0001e2000c101524 */
[----:B------:R-:W-:-:S02]  /*9b90*/  ISETP.GT.AND P0, PT, R0, 0x20, P2 ;  /* 0x000000200000780c */ /* 0x000fc40001704270 */
[----:B------:R-:W-:Y:S02]  /*9ba0*/  F2FP.F16.F32.PACK_AB R78, RZ, R78 ;  /* 0x0000004eff4e723e */ /* 0x000fe400000000ff */
[----:B------:R-:W-:Y:S02]  /*9bb0*/  F2FP.F16.F32.PACK_AB R79, RZ, R79 ;  /* 0x0000004fff4f723e */ /* 0x000fe400000000ff */
[----:B------:R-:W-:Y:S02]  /*9bc0*/  F2FP.F16.F32.PACK_AB R80, RZ, R80 ;  /* 0x00000050ff50723e */ /* 0x000fe400000000ff */
[----:B------:R-:W-:Y:S02]  /*9bd0*/  F2FP.F16.F32.PACK_AB R81, RZ, R81 ;  /* 0x00000051ff51723e */ /* 0x000fe400000000ff */
[----:B------:R-:W-:Y:S01]  /*9be0*/  F2FP.F16.F32.PACK_AB R82, RZ, R82 ;  /* 0x00000052ff52723e */ /* 0x000fe200000000ff */
[----:B0-----:R-:W-:Y:S01]  /*9bf0*/  @P3 IMAD.MOV.U32 R6, RZ, RZ, R12 ;  /* 0x000000ffff063224 */ /* 0x001fe200078e000c */
[----:B------:R-:W-:Y:S01]  /*9c00*/  F2FP.F16.F32.PACK_AB R83, RZ, R83 ;  /* 0x00000053ff53723e */ /* 0x000fe200000000ff */
[----:B------:R-:W-:Y:S01]  /*9c10*/  @P3 IMAD.MOV.U32 R7, RZ, RZ, R13 ;  /* 0x000000ffff073224 */ /* 0x000fe200078e000d */
[----:B------:R-:W-:-:S02]  /*9c20*/  F2FP.F16.F32.PACK_AB R84, RZ, R84 ;  /* 0x00000054ff54723e */ /* 0x000fc400000000ff */
[----:B------:R-:W-:Y:S02]  /*9c30*/  F2FP.F16.F32.PACK_AB R85, RZ, R85 ;  /* 0x00000055ff55723e */ /* 0x000fe400000000ff */
[----:B------:R0:W-:Y:S01]  /*9c40*/  @P3 STG.E.U16 desc[UR36][R6.64+0x32], R39 ;  /* 0x0000322706003986 */ /* 0x0001e2000c101524 */
[C---:B------:R-:W-:Y:S02]  /*9c50*/  ISETP.GT.AND P3, PT, R0.reuse, 0x21, P2 ;  /* 0x000000210000780c */ /* 0x040fe40001764270 */
[----:B------:R-:W-:Y:S01]  /*9c60*/  F2FP.F16.F32.PACK_AB R86, RZ, R86 ;  /* 0x00000056ff56723e */ /* 0x000fe200000000ff */
[----:B------:R-:W-:Y:S01]  /*9c70*/  @P4 STG.E.U16 desc[UR36][R4.64+0x40], R40 ;  /* 0x0000402804004986 */ /* 0x000fe2000c101524 */
[C---:B------:R-:W-:Y:S02]  /*9c80*/  ISETP.GT.AND P4, PT, R0.reuse, 0x28, P1 ;  /* 0x000000280000780c */ /* 0x040fe40000f84270 */
[----:B------:R-:W-:Y:S01]  /*9c90*/  F2FP.F16.F32.PACK_AB R87, RZ, R87 ;  /* 0x00000057ff57723e */ /* 0x000fe200000000ff */
[----:B------:R-:W-:Y:S01]  /*9ca0*/  @P5 STG.E.U16 desc[UR36][R4.64+0x42], R41 ;  /* 0x0000422904005986 */ /* 0x000fe2000c101524 */
[----:B------:R-:W-:Y:S01]  /*9cb0*/  ISETP.GT.AND P5, PT, R0, 0x29, P1 ;  /* 0x000000290000780c */ /* 0x000fe20000fa4270 */
[----:B0-----:R-:W-:Y:S01]  /*9cc0*/  @P0 IMAD.MOV.U32 R6, RZ, RZ, R12 ;  /* 0x000000ffff060224 */ /* 0x001fe200078e000c */
[----:B------:R-:W-:-:S05]  /*9cd0*/  @P0 MOV R7, R13 ;  /* 0x0000000d00070202 */ /* 0x000fca0000000f00 */
[----:B------:R0:W-:Y:S01]  /*9ce0*/  @P0 STG.E.U16 desc[UR36][R6.64+0x40], R42 ;  /* 0x0000402a06000986 */ /* 0x0001e2000c101524 */
[----:B------:R-:W-:Y:S01]  /*9cf0*/  ISETP.GT.AND P0, PT, R0, 0x28, P2 ;  /* 0x000000280000780c */ /* 0x000fe20001704270 */
[----:B0-----:R-:W-:Y:S02]  /*9d00*/  @P3 IMAD.MOV.U32 R6, RZ, RZ, R12 ;  /* 0x000000ffff063224 */ /* 0x001fe400078e000c */
[----:B------:R-:W-:-:S05]  /*9d10*/  @P3 IMAD.MOV.U32 R7, RZ, RZ, R13 ;  /* 0x000000ffff073224 */ /* 0x000fca00078e000d */
[----:B------:R0:W-:Y:S01]  /*9d20*/  @P3 STG.E.U16 desc[UR36][R6.64+0x42], R43 ;  /* 0x0000422b06003986 */ /* 0x0001e2000c101524 */
[----:B------:R-:W-:-:S03]  /*9d30*/  ISETP.GT.AND P3, PT, R0, 0x29, P2 ;  /* 0x000000290000780c */ /* 0x000fc60001764270 */
[----:B------:R-:W-:Y:S01]  /*9d40*/  @P4 STG.E.U16 desc[UR36][R4.64+0x50], R44 ;  /* 0x0000502c04004986 */ /* 0x000fe2000c101524 */
[----:B------:R-:W-:-:S03]  /*9d50*/  ISETP.GT.AND P4, PT, R0, 0x30, P1 ;  /* 0x000000300000780c */ /* 0x000fc60000f84270 */
[----:B------:R-:W-:Y:S01]  /*9d60*/  @P5 STG.E.U16 desc[UR36][R4.64+0x52], R45 ;  /* 0x0000522d04005986 */ /* 0x000fe2000c101524 */
[----:B------:R-:W-:Y:S01]  /*9d70*/  ISETP.GT.AND P5, PT, R0, 0x31, P1 ;  /* 0x000000310000780c */ /* 0x000fe20000fa4270 */
[----:B0-----:R-:W-:Y:S02]  /*9d80*/  @P0 IMAD.MOV.U32 R6, RZ, RZ, R12 ;  /* 0x000000ffff060224 */ /* 0x001fe400078e000c */
[----:B------:R-:W-:-:S05]  /*9d90*/  @P0 IMAD.MOV.U32 R7, RZ, RZ, R13 ;  /* 0x000000ffff070224 */ /* 0x000fca00078e000d */
        /* <DEDUP_REMOVED lines=9> */
[----:B------:R-:W-:Y:S02]  /*9e30*/  ISETP.GT.AND P5, PT, R0, 0x39, P1 ;  /* 0x000000390000780c */ /* 0x000fe40000fa4270 */
[----:B0-----:R-:W-:Y:S01]  /*9e40*/  @P0 MOV R6, R12 ;  /* 0x0000000c00060202 */ /* 0x001fe20000000f00 */
        /* <DEDUP_REMOVED lines=15> */
[----:B0-----:R-:W-:Y:S01]  /*9f40*/  @P3 IMAD.MOV.U32 R6, RZ, RZ, R12 ;  /* 0x000000ffff063224 */ /* 0x001fe200078e000c */
[----:B------:R-:W-:-:S05]  /*9f50*/  @P3 MOV R7, R13 ;  /* 0x0000000d00073202 */ /* 0x000fca0000000f00 */
        /* <DEDUP_REMOVED lines=21> */
[----:B------:R-:W-:Y:S02]  /*a0b0*/  ISETP.GT.AND P0, PT, R0, 0x50, P2 ;  /* 0x000000500000780c */ /* 0x000fe40001704270 */
[----:B0-----:R-:W-:Y:S01]  /*a0c0*/  @P3 MOV R6, R12 ;  /* 0x0000000c00063202 */ /* 0x001fe20000000f00 */
        /* <DEDUP_REMOVED lines=50> */
[C---:B------:R-:W-:Y:S02]  /*a3f0*/  ISETP.GT.AND P3, PT, R0.reuse, 0x78, P1 ;  /* 0x000000780000780c */ /* 0x040fe40000f64270 */
[C---:B------:R-:W-:Y:S01]  /*a400*/  ISETP.GT.AND P1, PT, R0.reuse, 0x79, P1 ;  /* 0x000000790000780c */ /* 0x040fe20000f24270 */
[----:B------:R-:W-:Y:S01]  /*a410*/  @P4 STG.E.U16 desc[UR36][R4.64+0xe0], R80 ;  /* 0x0000e05004004986 */ /* 0x000fe2000c101524 */
[----:B------:R-:W-:-:S03]  /*a420*/  ISETP.GT.AND P4, PT, R0, 0x71, P2 ;  /* 0x000000710000780c */ /* 0x000fc60001784270 */
[----:B------:R-:W-:Y:S01]  /*a430*/  @P5 STG.E.U16 desc[UR36][R4.64+0xe2], R81 ;  /* 0x0000e25104005986 */ /* 0x000fe2000c101524 */
[C---:B------:R-:W-:Y:S02]  /*a440*/  ISETP.GT.AND P5, PT, R0.reuse, 0x78, P2 ;  /* 0x000000780000780c */ /* 0x040fe400017a4270 */
[----:B------:R-:W-:Y:S01]  /*a450*/  ISETP.GT.AND P2, PT, R0, 0x79, P2 ;  /* 0x000000790000780c */ /* 0x000fe20001744270 */
[----:B0-----:R-:W-:Y:S02]  /*a460*/  @P0 IMAD.MOV.U32 R6, RZ, RZ, R12 ;  /* 0x000000ffff060224 */ /* 0x001fe400078e000c */
[----:B------:R-:W-:-:S05]  /*a470*/  @P0 IMAD.MOV.U32 R7, RZ, RZ, R13 ;  /* 0x000000ffff070224 */ /* 0x000fca00078e000d */
[----:B------:R0:W-:Y:S02]  /*a480*/  @P0 STG.E.U16 desc[UR36][R6.64+0xe0], R82 ;  /* 0x0000e05206000986 */ /* 0x0001e4000c101524 */
[----:B0-----:R-:W-:Y:S01]  /*a490*/  @P4 IMAD.MOV.U32 R6, RZ, RZ, R12 ;  /* 0x000000ffff064224 */ /* 0x001fe200078e000c */
[----:B------:R-:W-:-:S05]  /*a4a0*/  @P4 MOV R7, R13 ;  /* 0x0000000d00074202 */ /* 0x000fca0000000f00 */
[----:B------:R-:W-:Y:S04]  /*a4b0*/  @P4 STG.E.U16 desc[UR36][R6.64+0xe2], R83 ;  /* 0x0000e25306004986 */ /* 0x000fe8000c101524 */
[----:B------:R-:W-:Y:S04]  /*a4c0*/  @P3 STG.E.U16 desc[UR36][R4.64+0xf0], R84 ;  /* 0x0000f05404003986 */ /* 0x000fe8000c101524 */
[----:B------:R0:W-:Y:S02]  /*a4d0*/  @P1 STG.E.U16 desc[UR36][R4.64+0xf2], R85 ;  /* 0x0000f25504001986 */ /* 0x0001e4000c101524 */
[----:B0-----:R-:W-:-:S02]  /*a4e0*/  @P5 IMAD.MOV.U32 R4, RZ, RZ, R12 ;  /* 0x000000ffff045224 */ /* 0x001fc400078e000c */
[----:B------:R-:W-:-:S05]  /*a4f0*/  @P5 IMAD.MOV.U32 R5, RZ, RZ, R13 ;  /* 0x000000ffff055224 */ /* 0x000fca00078e000d */
[----:B------:R0:W-:Y:S04]  /*a500*/  @P5 STG.E.U16 desc[UR36][R4.64+0xf0], R86 ;  /* 0x0000f05604005986 */ /* 0x0001e8000c101524 */
[----:B------:R0:W-:Y:S02]  /*a510*/  @P2 STG.E.U16 desc[UR36][R12.64+0xf2], R87 ;  /* 0x0000f2570c002986 */ /* 0x0001e4000c101524 */
.L_x_280:
[----:B------:R-:W-:Y:S05]  /*a520*/  BSYNC B0 ;  /* 0x0000000000007941 */ /* 0x000fea0003800000 */
.L_x_28:
[----:B------:R-:W-:Y:S01]  /*a530*/  ULDC UR4, c[0x0][0xc] ;  /* 0x0000030000047ab9 */ /* 0x000fe20000000800 */
[----:B------:R-:W-:Y:S01]  /*a540*/  ULDC UR5, c[0x0][0x10] ;  /* 0x0000040000057ab9 */ /* 0x000fe20000000800 */
[----:B0-----:R-:W0:Y:S01]  /*a550*/  LDC R3, c[0x0][0x14] ;  /* 0x00000500ff037b82 */ /* 0x001e220000000800 */
[----:B------:R-:W-:Y:S01]  /*a560*/  UIMAD.WIDE.U32 UR4, UR4, UR5, URZ ;  /* 0x00000005040472a5 */ /* 0x000fe2000f8e003f */
[----:B------:R-:W-:Y:S01]  /*a570*/  PRMT R0, RZ, 0x7610, R0 ;  /* 0x00007610ff007816 */ /* 0x000fe20000000000 */
[----:B------:R-:W-:Y:S02]  /*a580*/  IMAD.MOV.U32 R153, RZ, RZ, -0x1 ;  /* 0xffffffffff997424 */ /* 0x000fe400078e00ff */
[----:B------:R-:W-:Y:S02]  /*a590*/  IMAD.MOV.U32 R23, RZ, RZ, -0x1 ;  /* 0xffffffffff177424 */ /* 0x000fe400078e00ff */
[----:B0-----:R-:W-:-:S04]  /*a5a0*/  IMAD.WIDE.U32 R16, R3, UR4, R16 ;  /* 0x0000000403107c25 */ /* 0x001fc8000f8e0010 */
[----:B------:R-:W-:Y:S01]  /*a5b0*/  IMAD R3, R3, UR5, RZ ;  /* 0x0000000503037c24 */ /* 0x000fe2000f8e02ff */
[----:B------:R-:W-:Y:S02]  /*a5c0*/  ULDC.64 UR4, c[0x0][0x650] ;  /* 0x0001940000047ab9 */ /* 0x000fe40000000a00 */
[----:B------:R-:W-:Y:S01]  /*a5d0*/  ISETP.GE.U32.AND P0, PT, R16, UR4, PT ;  /* 0x0000000410007c0c */ /* 0x000fe2000bf06070 */
[----:B------:R-:W-:-:S05]  /*a5e0*/  IMAD.IADD R17, R17, 0x1, R3 ;  /* 0x0000000111117824 */ /* 0x000fca00078e0203 */
[----:B------:R-:W-:-:S13]  /*a5f0*/  ISETP.GE.U32.AND.EX P0, PT, R17, UR5, PT, P0 ;  /* 0x0000000511007c0c */ /* 0x000fda000bf06100 */
[----:B------:R-:W-:Y:S05]  /*a600*/  @P0 BRA `(.L_x_281) ;  /* 0x0000000400640947 */ /* 0x000fea0003800000 */
[----:B------:R-:W0:Y:S01]  /*a610*/  S2R R12, SR_CTAID.X ;  /* 0x00000000000c7919 */ /* 0x000e220000002500 */
[----:B-12---:R-:W1:Y:S01]  /*a620*/  LDC.64 R10, c[0x0][0x628] ;  /* 0x00018a00ff0a7b82 */ /* 0x006e620000000a00 */
[----:B------:R-:W-:Y:S01]  /*a630*/  ULDC UR4, c[0x0][0x150] ;  /* 0x0000540000047ab9 */ /* 0x000fe20000000800 */
[----:B------:R-:W-:Y:S01]  /*a640*/  IMAD.MOV.U32 R8, RZ, RZ, R16 ;  /* 0x000000ffff087224 */ /* 0x000fe200078e0010 */
[----:B------:R-:W2:Y:S01]  /*a650*/  S2R R24, SR_CTAID.Y ;  /* 0x0000000000187919 */ /* 0x000ea20000002600 */
[----:B------:R-:W-:-:S04]  /*a660*/  MOV R9, R17 ;  /* 0x0000001100097202 */ /* 0x000fc80000000f00 */
[----:B------:R-:W2:Y:S08]  /*a670*/  LDC R21, c[0x0][0x144] ;  /* 0x00005100ff157b82 */ /* 0x000eb00000000800 */
[----:B------:R-:W2:Y:S08]  /*a680*/  LDC R0, c[0x0][0x630] ;  /* 0x00018c00ff007b82 */ /* 0x000eb00000000800 */
[----:B------:R-:W2:Y:S01]  /*a690*/  LDC.64 R14, c[0x0][0x620] ;  /* 0x00018800ff0e7b82 */ /* 0x000ea20000000a00 */
[----:B-1----:R-:W-:-:S04]  /*a6a0*/  ISETP.NE.U32.AND P0, PT, R10, RZ, PT ;  /* 0x000000ff0a00720c */ /* 0x002fc80003f05070 */
[----:B------:R-:W-:Y:S02]  /*a6b0*/  ISETP.NE.AND.EX P0, PT, R11, RZ, PT, P0 ;  /* 0x000000ff0b00720c */ /* 0x000fe40003f05300 */
[----:B0-----:R-:W-:-:S05]  /*a6c0*/  I2FP.F32.U32 R3, R12 ;  /* 0x0000000c00037245 */ /* 0x001fca0000201000 */
[----:B------:R-:W-:-:S04]  /*a6d0*/  FMUL R3, R3, UR4 ;  /* 0x0000000403037c20 */ /* 0x000fc80008400000 */
[----:B------:R0:W1:Y:S02]  /*a6e0*/  F2I.U32.TRUNC.NTZ R20, R3 ;  /* 0x0000000300147305 */ /* 0x000064000020f000 */
[----:B------:R-:W-:Y:S05]  /*a6f0*/  @!P0 BRA `(.L_x_282) ;  /* 0x0000000000288947 */ /* 0x000fea0003800000 */
[----:B0-----:R-:W0:Y:S02]  /*a700*/  LDC R3, c[0x0][0x634] ;  /* 0x00018d00ff037b82 */ /* 0x001e240000000800 */
[----:B0-----:R-:W-:-:S05]  /*a710*/  IADD3 R3, P0, R16, R3, RZ ;  /* 0x0000000310037210 */ /* 0x001fca0007f1e0ff */
[----:B------:R-:W-:-:S04]  /*a720*/  IMAD.X R13, RZ, RZ, R17, P0 ;  /* 0x000000ffff0d7224 */ /* 0x000fc800000e0611 */
[----:B------:R-:W-:-:S04]  /*a730*/  IMAD.WIDE.U32 R4, R13, R10, RZ ;  /* 0x0000000a0d047225 */ /* 0x000fc800078e00ff */
[----:B------:R-:W-:-:S04]  /*a740*/  IMAD.WIDE.U32 R6, P0, R3, R11, R4 ;  /* 0x0000000b03067225 */ /* 0x000fc80007800004 */
[----:B------:R-:W-:-:S04]  /*a750*/  IMAD.WIDE.U32 R4, R3, R10, RZ ;  /* 0x0000000a03047225 */ /* 0x000fc800078e00ff */
[----:B------:R-:W-:Y:S01]  /*a760*/  IMAD.X R9, RZ, RZ, RZ, P0 ;  /* 0x000000ffff097224 */ /* 0x000fe200000e06ff */
[----:B------:R-:W-:Y:S01]  /*a770*/  IADD3 RZ, P0, R5, R6, RZ ;  /* 0x0000000605ff7210 */ /* 0x000fe20007f1e0ff */
[----:B------:R-:W-:-:S04]  /*a780*/  IMAD.MOV.U32 R8, RZ, RZ, R7 ;  /* 0x000000ffff087224 */ /* 0x000fc800078e0007 */
[----:B------:R-:W-:-:S08]  /*a790*/  IMAD.WIDE.U32.X R8, R13, R11, R8, P0 ;  /* 0x0000000b0d087225 */ /* 0x000fd000000e0408 */
.L_x_282:
[----:B------:R-:W3:Y:S01]  /*a7a0*/  LDC.64 R28, c[0x0][0x640] ;  /* 0x00019000ff1c7b82 */ /* 0x000ee20000000a00 */
[-CC-:B--2---:R-:W-:Y:S01]  /*a7b0*/  SHF.R.U64 R23, R8, R0.reuse, R9.reuse ;  /* 0x0000000008177219 */ /* 0x184fe20000001209 */
[----:B-1----:R-:W-:Y:S01]  /*a7c0*/  IMAD.MOV R20, RZ, RZ, -R20 ;  /* 0x000000ffff147224 */ /* 0x002fe200078e0a14 */
[----:B------:R-:W-:Y:S01]  /*a7d0*/  SHF.R.U32.HI R0, RZ, R0, R9 ;  /* 0x00000000ff007219 */ /* 0x000fe20000011609 */
[----:B------:R-:W-:Y:S01]  /*a7e0*/  ULDC UR4, c[0x0][0x154] ;  /* 0x0000550000047ab9 */ /* 0x000fe20000000800 */
[----:B0-----:R-:W-:Y:S01]  /*a7f0*/  IADD3 R3, P0, RZ, -R23, RZ ;  /* 0x80000017ff037210 */ /* 0x001fe20007f1e0ff */
[----:B------:R-:W-:Y:S02]  /*a800*/  IMAD R21, R21, R20, R12 ;  /* 0x0000001415157224 */ /* 0x000fe400078e020c */
[----:B------:R-:W0:Y:S01]  /*a810*/  LDC R6, c[0x0][0x618] ;  /* 0x00018600ff067b82 */ /* 0x000e220000000800 */
[----:B------:R-:W-:Y:S02]  /*a820*/  IMAD.MOV.U32 R7, RZ, RZ, 0x1 ;  /* 0x00000001ff077424 */ /* 0x000fe400078e00ff */
[----:B------:R-:W-:-:S04]  /*a830*/  IMAD.X R5, RZ, RZ, ~R0, P0 ;  /* 0x000000ffff057224 */ /* 0x000fc800000e0e00 */
[-C--:B------:R-:W-:Y:S01]  /*a840*/  IMAD R0, R5, R14.reuse, RZ ;  /* 0x0000000e05007224 */ /* 0x080fe200078e02ff */
[----:B------:R-:W1:Y:S01]  /*a850*/  LDC R8, c[0x0][0x608] ;  /* 0x00018200ff087b82 */ /* 0x000e620000000800 */
[----:B------:R-:W-:-:S04]  /*a860*/  IMAD.WIDE.U32 R4, R3, R14, R16 ;  /* 0x0000000e03047225 */ /* 0x000fc800078e0010 */
[----:B------:R-:W-:Y:S01]  /*a870*/  IMAD R3, R3, R15, R0 ;  /* 0x0000000f03037224 */ /* 0x000fe200078e0200 */
[----:B------:R-:W-:Y:S02]  /*a880*/  I2FP.F32.U32 R0, R24 ;  /* 0x0000001800007245 */ /* 0x000fe40000201000 */
[----:B------:R-:W2:Y:S01]  /*a890*/  LDC R26, c[0x0][0x658] ;  /* 0x00019600ff1a7b82 */ /* 0x000ea20000000800 */
[----:B------:R-:W-:Y:S01]  /*a8a0*/  IMAD.IADD R3, R5, 0x1, R3 ;  /* 0x0000000105037824 */ /* 0x000fe200078e0203 */
[----:B---3--:R-:W-:Y:S01]  /*a8b0*/  ISETP.NE.U32.AND P0, PT, R28, RZ, PT ;  /* 0x000000ff1c00720c */ /* 0x008fe20003f05070 */
[----:B------:R-:W-:Y:S01]  /*a8c0*/  FMUL R0, R0, UR4 ;  /* 0x0000000400007c20 */ /* 0x000fe20008400000 */
[----:B------:R-:W-:Y:S02]  /*a8d0*/  MOV R5, 0xffffffff ;  /* 0xffffffff00057802 */ /* 0x000fe40000000f00 */
[----:B------:R-:W-:Y:S01]  /*a8e0*/  ISETP.NE.AND.EX P0, PT, R29, RZ, PT, P0 ;  /* 0x000000ff1d00720c */ /* 0x000fe20003f05300 */
[----:B------:R3:W2:Y:S01]  /*a8f0*/  F2I.U32.TRUNC.NTZ R13, R0 ;  /* 0x00000000000d7305 */ /* 0x0006a2000020f000 */
[----:B------:R-:W3:Y:S01]  /*a900*/  LDC R15, c[0x0][0x148] ;  /* 0x00005200ff0f7b82 */ /* 0x000ee20000000800 */
[----:B0-----:R-:W-:-:S02]  /*a910*/  SHF.R.U64 R12, R4, R6, R3 ;  /* 0x00000006040c7219 */ /* 0x001fc40000001203 */
[----:B------:R-:W-:-:S05]  /*a920*/  SHF.R.U32.HI R3, RZ, R6, R3 ;  /* 0x00000006ff037219 */ /* 0x000fca0000011603 */
[----:B------:R-:W0:Y:S01]  /*a930*/  LDC R20, c[0x0][0x600] ;  /* 0x00018000ff147b82 */ /* 0x000e220000000800 */
[-CC-:B-1----:R-:W-:Y:S02]  /*a940*/  SHF.R.U64 R10, R12, R8.reuse, R3.reuse ;  /* 0x000000080c0a7219 */ /* 0x182fe40000001203 */
[----:B------:R-:W-:-:S05]  /*a950*/  SHF.R.U32.HI R3, RZ, R8, R3 ;  /* 0x00000008ff037219 */ /* 0x000fca0000011603 */
[----:B------:R-:W1:Y:S01]  /*a960*/  LDC R27, c[0x0][0x648] ;  /* 0x00019200ff1b7b82 */ /* 0x000e620000000800 */
[-C--:B--2---:R-:W-:Y:S02]  /*a970*/  SHF.L.U32 R4, R5, R26.reuse, RZ ;  /* 0x0000001a05047219 */ /* 0x084fe400000006ff */
[--C-:B------:R-:W-:Y:S02]  /*a980*/  SHF.R.U64 R14, R10, R26, R3.reuse ;  /* 0x0000001a0a0e7219 */ /* 0x100fe40000001203 */
[----:B------:R-:W-:Y:S02]  /*a990*/  LOP3.LUT R25, RZ, R4, RZ, 0x33, !PT ;  /* 0x00000004ff197212 */ /* 0x000fe400078e33ff */
[-C--:B------:R-:W-:Y:S01]  /*a9a0*/  SHF.R.U32.HI R5, RZ, R26.reuse, R3 ;  /* 0x0000001aff057219 */ /* 0x080fe20000011603 */
[----:B------:R-:W2:Y:S01]  /*a9b0*/  LDC R30, c[0x0][0x638] ;  /* 0x00018e00ff1e7b82 */ /* 0x000ea20000000800 */
[----:B------:R-:W-:Y:S01]  /*a9c0*/  SHF.L.U32 R152, R7, R26, RZ ;  /* 0x0000001a07987219 */ /* 0x000fe200000006ff */
[----:B------:R-:W-:-:S06]  /*a9d0*/  IMAD.MOV.U32 R4, RZ, RZ, R14 ;  /* 0x000000ffff047224 */ /* 0x000fcc00078e000e */
[----:B------:R-:W0:Y:S01]  /*a9e0*/  LDC R31, c[0x0][0x610] ;  /* 0x00018400ff1f7b82 */ /* 0x000e220000000800 */
[----:B------:R-:W-:Y:S05]  /*a9f0*/  @!P0 BRA `(.L_x_283) ;  /* 0x0000000000288947 */ /* 0x000fea0003800000 */
[----:B------:R-:W4:Y:S02]  /*aa00*/  LDC R3, c[0x0][0x64c] ;  /* 0x00019300ff037b82 */ /* 0x000f240000000800 */
[----:B----4-:R-:W-:-:S05]  /*aa10*/  IADD3 R3, P0, R14, R3, RZ ;  /* 0x000000030e037210 */ /* 0x010fca0007f1e0ff */
        /* <DEDUP_REMOVED lines=8> */
.L_x_283:
[----:B------:R-:W-:Y:S01]  /*aaa0*/  ISETP.NE.AND P0, PT, R2, 0x1, PT ;  /* 0x000000010200780c */ /* 0x000fe20003f05270 */
[----:B------:R-:W-:Y:S01]  /*aab0*/  IMAD.MOV R13, RZ, RZ, -R13 ;  /* 0x000000ffff0d7224 */ /* 0x000fe200078e0a0d */
[----:B-1-3--:R-:W-:Y:S01]  /*aac0*/  SHF.R.U64 R0, R4, R27, R5 ;  /* 0x0000001b04007219 */ /* 0x00afe20000001205 */
[----:B------:R-:W-:Y:S01]  /*aad0*/  IMAD.MOV.U32 R4, RZ, RZ, 0x1 ;  /* 0x00000001ff047424 */ /* 0x000fe200078e00ff */
[----:B------:R-:W-:Y:S02]  /*aae0*/  LOP3.LUT R5, R10, R25, RZ, 0xc0, !PT ;  /* 0x000000190a057212 */ /* 0x000fe400078ec0ff */
[----:B0-----:R-:W-:Y:S01]  /*aaf0*/  IADD3 R7, R20, -0x1, RZ ;  /* 0xffffffff14077810 */ /* 0x001fe20007ffe0ff */
[----:B------:R-:W-:Y:S02]  /*ab00*/  IMAD.MOV R3, RZ, RZ, -R0 ;  /* 0x000000ffff037224 */ /* 0x000fe400078e0a00 */
[----:B------:R-:W-:Y:S01]  /*ab10*/  IMAD R152, R152, R0, R5 ;  /* 0x0000000098987224 */ /* 0x000fe200078e0205 */
[----:B------:R-:W-:Y:S01]  /*ab20*/  LOP3.LUT R5, R12, R7, RZ, 0xc0, !PT ;  /* 0x000000070c057212 */ /* 0x000fe200078ec0ff */
[----:B--2---:R-:W-:-:S02]  /*ab30*/  IMAD R0, R3, R30, R14 ;  /* 0x0000001e03007224 */ /* 0x004fc400078e020e */
[----:B------:R-:W-:Y:S02]  /*ab40*/  @P0 IMAD R21, R15, R13, R24 ;  /* 0x0000000d0f150224 */ /* 0x000fe400078e0218 */
[----:B------:R-:W-:Y:S01]  /*ab50*/  IMAD R3, R0, R20, R5 ;  /* 0x0000001400037224 */ /* 0x000fe200078e0205 */
[----:B------:R-:W-:Y:S01]  /*ab60*/  PRMT R0, R4, 0x7610, R0 ;  /* 0x0000761004007816 */ /* 0x000fe20000000000 */
[----:B------:R-:W-:-:S05]  /*ab70*/  IMAD R152, R152, R31, R21 ;  /* 0x0000001f98987224 */ /* 0x000fca00078e0215 */
[----:B------:R-:W-:Y:S02]  /*ab80*/  SEL R153, R3, R152, !P0 ;  /* 0x0000009803997207 */ /* 0x000fe40004000000 */
[----:B------:R-:W-:-:S07]  /*ab90*/  SEL R152, R152, R3, !P0 ;  /* 0x0000000398987207 */ /* 0x000fce0004000000 */
.L_x_281:
[----:B------:R-:W-:-:S13]  /*aba0*/  LOP3.LUT P0, RZ, R0, 0xff, RZ, 0xc0, !PT ;  /* 0x000000ff00ff7812 */ /* 0x000fda000780c0ff */
[----:B------:R-:W-:Y:S05]  /*abb0*/  @P0 BRA `(.L_x_284) ;  /* 0xffffff6000dc0947 */ /* 0x000fea000383ffff */
[----:B------:R-:W-:Y:S05]  /*abc0*/  EXIT ;  /* 0x000000000000794d */ /* 0x000fea0003800000 */
.L_x_3:
[----:B0-----:R-:W-:Y:S01]  /*abd0*/  ULDC.64 UR4, c[0x0][0x650] ;  /* 0x0001940000047ab9 */ /* 0x001fe20000000a00 */
        /* <DEDUP_REMOVED lines=8> */
[----:B------:R-:W-:Y:S01]  /*ac60*/  IMAD.MOV.U32 R10, RZ, RZ, R16 ;  /* 0x000000ffff0a7224 */ /* 0x000fe200078e0010 */
[----:B------:R-:W-:-:S06]  /*ac70*/  MOV R11, R17 ;  /* 0x00000011000b7202 */ /* 0x000fcc0000000f00 */
        /* <DEDUP_REMOVED lines=15> */
.L_x_286:
[--C-:B------:R-:W-:Y:S01]  /*ad70*/  SHF.R.U64 R12, R10, R14, R11.reuse ;  /* 0x0000000e0a0c7219 */ /* 0x100fe2000000120b */
[----:B------:R-:W0:Y:S01]  /*ad80*/  LDC R22, c[0x0][0x618] ;  /* 0x00018600ff167b82 */ /* 0x000e220000000800 */
[----:B------:R-:W-:Y:S01]  /*ad90*/  I2FP.F32.U32 R6, R4 ;  /* 0x0000000400067245 */ /* 0x000fe20000201000 */
[----:B------:R-:W-:Y:S01]  /*ada0*/  ULDC UR4, c[0x0][0x150] ;  /* 0x0000540000047ab9 */ /* 0x000fe20000000800 */
[----:B------:R-:W-:Y:S02]  /*adb0*/  SHF.R.U32.HI R5, RZ, R14, R11 ;  /* 0x0000000eff057219 */ /* 0x000fe4000001160b */
[----:B------:R-:W-:Y:S01]  /*adc0*/  IADD3 R9, P0, RZ, -R12, RZ ;  /* 0x8000000cff097210 */ /* 0x000fe20007f1e0ff */
[----:B------:R-:W-:Y:S01]  /*add0*/  FMUL R11, R6, UR4 ;  /* 0x00000004060b7c20 */ /* 0x000fe20008400000 */
[----:B------:R-:W-:Y:S01]  /*ade0*/  ULDC UR4, c[0x0][0x154] ;  /* 0x0000550000047ab9 */ /* 0x000fe20000000800 */
[----:B------:R-:W1:Y:S02]  /*adf0*/  LDC.64 R24, c[0x0][0x640] ;  /* 0x00019000ff187b82 */ /* 0x000e640000000a00 */
[----:B------:R-:W-:-:S02]  /*ae00*/  IMAD.X R5, RZ, RZ, ~R5, P0 ;  /* 0x000000ffff057224 */ /* 0x000fc400000e0e05 */
[----:B------:R-:W2:Y:S01]  /*ae10*/  F2I.U32.TRUNC.NTZ R11, R11 ;  /* 0x0000000b000b7305 */ /* 0x000ea2000020f000 */
[----:B------:R-:W-:-:S03]  /*ae20*/  IMAD.WIDE.U32 R6, R9, R20, R16 ;  /* 0x0000001409067225 */ /* 0x000fc600078e0010 */
[----:B------:R-:W3:Y:S01]  /*ae30*/  LDC R13, c[0x0][0x144] ;  /* 0x00005100ff0d7b82 */ /* 0x000ee20000000800 */
[----:B------:R-:W-:-:S04]  /*ae40*/  IMAD R8, R5, R20, RZ ;  /* 0x0000001405087224 */ /* 0x000fc800078e02ff */
[----:B------:R-:W-:Y:S01]  /*ae50*/  IMAD R5, R9, R21, R8 ;  /* 0x0000001509057224 */ /* 0x000fe200078e0208 */
[----:B------:R-:W-:Y:S02]  /*ae60*/  MOV R8, 0xffffffff ;  /* 0xffffffff00087802 */ /* 0x000fe40000000f00 */
[----:B------:R-:W4:Y:S01]  /*ae70*/  LDC R14, c[0x0][0x608] ;  /* 0x00018200ff0e7b82 */ /* 0x000f220000000800 */
[----:B------:R-:W-:Y:S01]  /*ae80*/  IMAD.IADD R5, R7, 0x1, R5 ;  /* 0x0000000107057824 */ /* 0x000fe200078e0205 */
[----:B------:R-:W-:-:S04]  /*ae90*/  I2FP.F32.U32 R7, R3 ;  /* 0x0000000300077245 */ /* 0x000fc80000201000 */
[-C--:B0-----:R-:W-:Y:S01]  /*aea0*/  SHF.R.U64 R10, R6, R22.reuse, R5 ;  /* 0x00000016060a7219 */ /* 0x081fe20000001205 */
[----:B--2---:R-:W-:Y:S01]  /*aeb0*/  IMAD.MOV R6, RZ, RZ, -R11 ;  /* 0x000000ffff067224 */ /* 0x004fe200078e0a0b */
[----:B------:R-:W0:Y:S01]  /*aec0*/  LDC R9, c[0x0][0x658] ;  /* 0x00019600ff097b82 */ /* 0x000e220000000800 */
[----:B-1----:R-:W-:Y:S01]  /*aed0*/  ISETP.NE.U32.AND P0, PT, R24, RZ, PT ;  /* 0x000000ff1800720c */ /* 0x002fe20003f05070 */
[----:B------:R-:W-:Y:S01]  /*aee0*/  FMUL R7, R7, UR4 ;  /* 0x0000000407077c20 */ /* 0x000fe20008400000 */
[----:B------:R-:W-:Y:S02]  /*aef0*/  SHF.R.U32.HI R5, RZ, R22, R5 ;  /* 0x00000016ff057219 */ /* 0x000fe40000011605 */
[----:B------:R-:W-:-:S03]  /*af00*/  ISETP.NE.AND.EX P0, PT, R25, RZ, PT, P0 ;  /* 0x000000ff1900720c */ /* 0x000fc60003f05300 */
[----:B------:R-:W1:Y:S01]  /*af10*/  LDC R20, c[0x0][0x148] ;  /* 0x00005200ff147b82 */ /* 0x000e620000000800 */
[----:B---3--:R-:W-:Y:S02]  /*af20*/  IMAD R23, R13, R6, R4 ;  /* 0x000000060d177224 */ /* 0x008fe400078e0204 */
[----:B------:R-:W-:-:S05]  /*af30*/  IMAD.MOV.U32 R6, RZ, RZ, 0x1 ;  /* 0x00000001ff067424 */ /* 0x000fca00078e00ff */
[----:B------:R-:W2:Y:S01]  /*af40*/  LDC R21, c[0x0][0x600] ;  /* 0x00018000ff157b82 */ /* 0x000ea20000000800 */
[-CC-:B----4-:R-:W-:Y:S02]  /*af50*/  SHF.R.U64 R13, R10, R14.reuse, R5.reuse ;  /* 0x0000000e0a0d7219 */ /* 0x190fe40000001205 */
[----:B------:R-:W-:Y:S02]  /*af60*/  SHF.R.U32.HI R4, RZ, R14, R5 ;  /* 0x0000000eff047219 */ /* 0x000fe40000011605 */
[----:B------:R3:W4:Y:S03]  /*af70*/  F2I.U32.TRUNC.NTZ R14, R7 ;  /* 0x00000007000e7305 */ /* 0x000726000020f000 */
[----:B------:R-:W1:Y:S01]  /*af80*/  LDC R26, c[0x0][0x648] ;  /* 0x00019200ff1a7b82 */ /* 0x000e620000000800 */
[-C--:B0-----:R-:W-:Y:S02]  /*af90*/  SHF.R.U64 R15, R13, R9.reuse, R4 ;  /* 0x000000090d0f7219 */ /* 0x081fe40000001204 */
[----:B------:R-:W-:-:S02]  /*afa0*/  SHF.L.U32 R8, R8, R9, RZ ;  /* 0x0000000908087219 */ /* 0x000fc400000006ff */
[-C--:B------:R-:W-:Y:S01]  /*afb0*/  SHF.R.U32.HI R5, RZ, R9.reuse, R4 ;  /* 0x00000009ff057219 */ /* 0x080fe20000011604 */
[----:B------:R-:W-:Y:S01]  /*afc0*/  IMAD.MOV.U32 R4, RZ, RZ, R15 ;  /* 0x000000ffff047224 */ /* 0x000fe200078e000f */
[----:B------:R-:W-:Y:S01]  /*afd0*/  SHF.L.U32 R22, R6, R9, RZ ;  /* 0x0000000906167219 */ /* 0x000fe200000006ff */
[----:B------:R-:W0:Y:S01]  /*afe0*/  LDC R27, c[0x0][0x638] ;  /* 0x00018e00ff1b7b82 */ /* 0x000e220000000800 */
[----:B------:R-:W-:-:S07]  /*aff0*/  LOP3.LUT R28, RZ, R8, RZ, 0x33, !PT ;  /* 0x00000008ff1c7212 */ /* 0x000fce00078e33ff */
[----:B------:R-:W0:Y:S01]  /*b000*/  LDC R29, c[0x0][0x610] ;  /* 0x00018400ff1d7b82 */ /* 0x000e220000000800 */
[----:B---34-:R-:W-:Y:S05]  /*b010*/  @!P0 BRA `(.L_x_287) ;  /* 0x0000000000288947 */ /* 0x018fea0003800000 */
[----:B------:R-:W3:Y:S02]  /*b020*/  LDC R4, c[0x0][0x64c] ;  /* 0x00019300ff047b82 */ /* 0x000ee40000000800 */
[----:B---3--:R-:W-:-:S05]  /*b030*/  IADD3 R9, P0, R15, R4, RZ ;  /* 0x000000040f097210 */ /* 0x008fca0007f1e0ff */
        /* <DEDUP_REMOVED lines=8> */
.L_x_287:
[----:B------:R-:W-:Y:S01]  /*b0c0*/  ISETP.NE.AND P0, PT, R2, 0x1, PT ;  /* 0x000000010200780c */ /* 0x000fe20003f05270 */
[----:B------:R-:W-:Y:S01]  /*b0d0*/  IMAD.MOV R14, RZ, RZ, -R14 ;  /* 0x000000ffff0e7224 */ /* 0x000fe200078e0a0e */
[----:B-1----:R-:W-:Y:S01]  /*b0e0*/  SHF.R.U64 R5, R4, R26, R5 ;  /* 0x0000001a04057219 */ /* 0x002fe20000001205 */
[----:B------:R-:W-:Y:S01]  /*b0f0*/  IMAD.MOV.U32 R8, RZ, RZ, R12 ;  /* 0x000000ffff087224 */ /* 0x000fe200078e000c */
[----:B------:R-:W-:Y:S02]  /*b100*/  LOP3.LUT R4, R13, R28, RZ, 0xc0, !PT ;  /* 0x0000001c0d047212 */ /* 0x000fe400078ec0ff */
[----:B--2---:R-:W-:Y:S01]  /*b110*/  IADD3 R7, R21, -0x1, RZ ;  /* 0xffffffff15077810 */ /* 0x004fe20007ffe0ff */
[----:B------:R-:W-:Y:S02]  /*b120*/  IMAD.MOV R6, RZ, RZ, -R5 ;  /* 0x000000ffff067224 */ /* 0x000fe400078e0a05 */
[----:B------:R-:W-:Y:S01]  /*b130*/  IMAD R4, R22, R5, R4 ;  /* 0x0000000516047224 */ /* 0x000fe200078e0204 */
[----:B------:R-:W-:-:S03]  /*b140*/  LOP3.LUT R10, R10, R7, RZ, 0xc0, !PT ;  /* 0x000000070a0a7212 */ /* 0x000fc600078ec0ff */
[----:B------:R-:W-:Y:S02]  /*b150*/  @P0 IMAD R23, R20, R14, R3 ;  /* 0x0000000e14170224 */ /* 0x000fe400078e0203 */
[----:B0-----:R-:W-:Y:S02]  /*b160*/  IMAD R3, R6, R27, R15 ;  /* 0x0000001b06037224 */ /* 0x001fe400078e020f */
[----:B------:R-:W-:Y:S02]  /*b170*/  IMAD R7, R4, R29, R23 ;  /* 0x0000001d04077224 */ /* 0x000fe400078e0217 */
[----:B------:R-:W-:Y:S02]  /*b180*/  IMAD R4, R3, R21, R10 ;  /* 0x0000001503047224 */ /* 0x000fe400078e020a */
[----:B------:R-:W-:-:S03]  /*b190*/  IMAD.MOV.U32 R6, RZ, RZ, 0x1 ;  /* 0x00000001ff067424 */ /* 0x000fc600078e00ff */
[----:B------:R-:W-:Y:S02]  /*b1a0*/  SEL R9, R4, R7, !P0 ;  /* 0x0000000704097207 */ /* 0x000fe40004000000 */
[----:B------:R-:W-:-:S07]  /*b1b0*/  SEL R7, R7, R4, !P0 ;  /* 0x0000000407077207 */ /* 0x000fce0004000000 */
.L_x_285:
[----:B------:R-:W-:-:S08]  /*b1c0*/  NOP ;  /* 0x0000000000007918 */ /* 0x000fd00000000000 */
[----:B------:R-:W0:-:S00]  /*b1d0*/  USETMAXREG.DEALLOC.CTAPOOL 0x28 ;  /* 0x00000028000079c8 */ /* 0x000e0000080e0500 */
[----:B0-----:R-:W-:-:S13]  /*b1e0*/  ISETP.NE.AND P0, PT, R0, RZ, PT ;  /* 0x000000ff0000720c */ /* 0x001fda0003f05270 */
[----:B------:R-:W-:Y:S05]  /*b1f0*/  @P0 EXIT ;  /* 0x000000000000094d */ /* 0x000fea0003800000 */
[----:B------:R-:W-:Y:S01]  /*b200*/  LOP3.LUT P0, RZ, R6, 0xff, RZ, 0xc0, !PT ;  /* 0x000000ff06ff7812 */ /* 0x000fe2000780c0ff */
[----:B------:R-:W-:Y:S02]  /*b210*/  IMAD.MOV.U32 R3, RZ, RZ, 0x1 ;  /* 0x00000001ff037424 */ /* 0x000fe400078e00ff */
[----:B------:R-:W-:-:S10]  /*b220*/  IMAD.MOV.U32 R0, RZ, RZ, RZ ;  /* 0x000000ffff007224 */ /* 0x000fd400078e00ff */
[----:B------:R-:W-:Y:S05]  /*b230*/  @!P0 BRA `(.L_x_288) ;  /* 0x0000000c00548947 */ /* 0x000fea0003800000 */
[----:B------:R-:W0:Y:S01]  /*b240*/  LDC R0, c[0x0][0x28c] ;  /* 0x0000a300ff007b82 */ /* 0x000e220000000800 */
[----:B------:R-:W-:Y:S01]  /*b250*/  ULDC UR5, c[0x0][0x658] ;  /* 0x0001960000057ab9 */ /* 0x000fe20000000800 */
[----:B------:R-:W-:Y:S01]  /*b260*/  UMOV UR7, 0xffffffff ;  /* 0xffffffff00077882 */ /* 0x000fe20000000000 */
[----:B------:R-:W-:Y:S01]  /*b270*/  ULDC UR6, c[0x0][0xc] ;  /* 0x0000030000067ab9 */ /* 0x000fe20000000800 */
[----:B------:R-:W-:Y:S01]  /*b280*/  USHF.L.U32 UR9, UR7, UR5, URZ ;  /* 0x0000000507097299 */ /* 0x000fe2000800063f */
[C---:B------:R-:W-:Y:S01]  /*b290*/  LOP3.LUT P2, RZ, R18.reuse, 0x7f, RZ, 0xc0, !PT ;  /* 0x0000007f12ff7812 */ /* 0x040fe2000784c0ff */
[----:B------:R-:W-:Y:S01]  /*b2a0*/  UMOV UR8, 0x1 ;  /* 0x0000000100087882 */ /* 0x000fe20000000000 */
[----:B------:R-:W-:Y:S01]  /*b2b0*/  ULDC UR7, c[0x0][0x10] ;  /* 0x0000040000077ab9 */ /* 0x000fe20000000800 */
[----:B------:R-:W-:Y:S01]  /*b2c0*/  LOP3.LUT P0, RZ, R18, 0x1f, RZ, 0xc0, !PT ;  /* 0x0000001f12ff7812 */ /* 0x000fe2000780c0ff */
[----:B------:R-:W-:Y:S01]  /*b2d0*/  UIMAD.WIDE.U32 UR6, UR6, UR7, URZ ;  /* 0x00000007060672a5 */ /* 0x000fe2000f8e003f */
[----:B------:R-:W-:Y:S01]  /*b2e0*/  BSSY B0, `(.L_x_288) ;  /* 0x00000ca000007945 */ /* 0x000fe20003800000 */
[----:B------:R-:W-:Y:S01]  /*b2f0*/  USHF.L.U32 UR5, UR8, UR5, URZ ;  /* 0x0000000508057299 */ /* 0x000fe2000800063f */
[----:B------:R-:W-:Y:S01]  /*b300*/  MOV R11, 0x1 ;  /* 0x00000001000b7802 */ /* 0x000fe20000000f00 */
[----:B------:R-:W-:Y:S01]  /*b310*/  ULDC UR4, c[0x0][0x600] ;  /* 0x0001800000047ab9 */ /* 0x000fe20000000800 */
[----:B------:R-:W-:Y:S01]  /*b320*/  ULDC UR8, c[0x0][0x14] ;  /* 0x0000050000087ab9 */ /* 0x000fe20000000800 */
[----:B------:R-:W-:Y:S01]  /*b330*/  LOP3.LUT R18, R19, 0x2, RZ, 0xfc, !PT ;  /* 0x0000000213127812 */ /* 0x000fe200078efcff */
[----:B------:R-:W-:Y:S01]  /*b340*/  UIMAD.WIDE.U32 UR22, UR6, UR8, URZ ;  /* 0x00000008061672a5 */ /* 0x000fe2000f8e003f */
[----:B------:R-:W-:Y:S01]  /*b350*/  PLOP3.LUT P0, PT, P0, P2, PT, 0x8a, 0x0 ;  /* 0x000000000000781c */ /* 0x000fe20000705172 */
[----:B------:R-:W-:-:S02]  /*b360*/  UIMAD UR13, UR7, UR8, URZ ;  /* 0x00000008070d72a4 */ /* 0x000fc4000f8e023f */
[----:B------:R-:W-:Y:S02]  /*b370*/  UIADD3 UR4, UR4, -0x1, URZ ;  /* 0xffffffff04047890 */ /* 0x000fe4000fffe03f */
[----:B------:R-:W-:Y:S01]  /*b380*/  ULOP3.LUT UR21, URZ, UR9, URZ, 0x33, !UPT ;  /* 0x000000093f157292 */ /* 0x000fe2000f8e333f */
[----:B0-----:R-:W-:Y:S01]  /*b390*/  VIADD R0, R0, 0x3f ;  /* 0x0000003f00007836 */ /* 0x001fe20000000000 */
[----:B------:R-:W-:Y:S01]  /*b3a0*/  UIADD3 UR13, UR23, UR13, URZ ;  /* 0x0000000d170d7290 */ /* 0x000fe2000fffe03f */
[----:B------:R-:W-:-:S03]  /*b3b0*/  ULDC.64 UR30, c[0x0][0x198] ;  /* 0x00006600001e7ab9 */ /* 0x000fc60000000a00 */
[----:B------:R-:W-:-:S04]  /*b3c0*/  SHF.R.S32.HI R3, RZ, 0x1f, R0 ;  /* 0x0000001fff037819 */ /* 0x000fc80000011400 */
[----:B------:R-:W-:Y:S01]  /*b3d0*/  LEA.HI R3, R3, R0, RZ, 0x6 ;  /* 0x0000000003037211 */ /* 0x000fe200078f30ff */
[----:B------:R-:W-:-:S03]  /*b3e0*/  IMAD.MOV.U32 R0, RZ, RZ, RZ ;  /* 0x000000ffff007224 */ /* 0x000fc600078e00ff */
[----:B------:R-:W-:Y:S01]  /*b3f0*/  SHF.R.S32.HI R13, RZ, 0x6, R3 ;  /* 0x00000006ff0d7819 */ /* 0x000fe20000011403 */
[----:B------:R-:W-:-:S04]  /*b400*/  IMAD.MOV.U32 R3, RZ, RZ, 0x1 ;  /* 0x00000001ff037424 */ /* 0x000fc800078e00ff */
[----:B------:R-:W-:-:S07]  /*b410*/  VIADD R10, R13, 0x1 ;  /* 0x000000010d0a7836 */ /* 0x000fce0000000000 */
.L_x_300:
[----:B------:R-:W-:-:S03]  /*b420*/  UMOV UR6, 0xffffffff ;  /* 0xffffffff00067882 */ /* 0x000fc60000000000 */
[----:B------:R-:W-:Y:S05]  /*b430*/  BRA.DIV UR6, `(.L_x_289) ;  /* 0x0000000e06c07947 */ /* 0x000fea000b800000 */
[----:B------:R-:W-:-:S13]  /*b440*/  ELECT P6, URZ, PT ;  /* 0x00000000003f782f */ /* 0x000fda00038c0000 */
.L_x_311:
[----:B------:R-:W-:Y:S04]  /*b450*/  BSSY B1, `(.L_x_290) ;  /* 0x0000040000017945 */ /* 0x000fe80003800000 */
[----:B------:R-:W-:Y:S05]  /*b460*/  @!P6 BRA `(.L_x_291) ;  /* 0x0000000000f8e947 */ /* 0x000fea0003800000 */
[----:B------:R-:W0:Y:S02]  /*b470*/  LDC R4, c[0x0][0x28c] ;  /* 0x0000a300ff047b82 */ /* 0x000e240000000800 */
[----:B0-----:R-:W-:-:S13]  /*b480*/  ISETP.GE.AND P1, PT, R4, 0x1, PT ;  /* 0x000000010400780c */ /* 0x001fda0003f26270 */
[----:B------:R-:W-:Y:S05]  /*b490*/  @!P1 BRA `(.L_x_291) ;  /* 0x0000000000ec9947 */ /* 0x000fea0003800000 */
[----:B------:R-:W-:Y:S01]  /*b4a0*/  IMAD.SHL.U32 R14, R9, 0x80, RZ ;  /* 0x00000080090e7824 */ /* 0x000fe200078e00ff */
[----:B------:R-:W-:Y:S01]  /*b4b0*/  MOV R4, R10 ;  /* 0x0000000a00047202 */ /* 0x000fe20000000f00 */
[----:B------:R-:W-:Y:S02]  /*b4c0*/  IMAD.SHL.U32 R15, R7, 0x100, RZ ;  /* 0x00000100070f7824 */ /* 0x000fe400078e00ff */
[----:B------:R-:W-:Y:S02]  /*b4d0*/  IMAD.MOV.U32 R20, RZ, RZ, RZ ;  /* 0x000000ffff147224 */ /* 0x000fe400078e00ff */
[----:B------:R-:W-:Y:S02]  /*b4e0*/  IMAD.MOV.U32 R5, RZ, RZ, R3 ;  /* 0x000000ffff057224 */ /* 0x000fe400078e0003 */
[----:B------:R-:W-:Y:S02]  /*b4f0*/  IMAD.MOV.U32 R6, RZ, RZ, R0 ;  /* 0x000000ffff067224 */ /* 0x000fe400078e0000 */
[----:B------:R-:W-:-:S07]  /*b500*/  VIADD R22, R14, 0x40 ;  /* 0x000000400e167836 */ /* 0x000fce0000000000 */
.L_x_295:
[----:B------:R-:W0:Y:S01]  /*b510*/  S2R R12, SR_CgaCtaId ;  /* 0x00000000000c7919 */ /* 0x000e220000008800 */
[----:B------:R-:W-:Y:S01]  /*b520*/  MOV R7, 0x400 ;  /* 0x0000040000077802 */ /* 0x000fe20000000f00 */
[----:B------:R-:W1:Y:S03]  /*b530*/  @!P2 LDC R9, c[0x0][0x500] ;  /* 0x00014000ff09ab82 */ /* 0x000e660000000800 */
[----:B0-----:R-:W-:Y:S02]  /*b540*/  LEA R21, R12, R7, 0x18 ;  /* 0x000000070c157211 */ /* 0x001fe400078ec0ff */
[----:B------:R-:W-:-:S03]  /*b550*/  SHF.L.U32 R7, R5, 0x1f, RZ ;  /* 0x0000001f05077819 */ /* 0x000fc600000006ff */
[----:B------:R-:W-:-:S04]  /*b560*/  IMAD R12, R6, 0x8, R21 ;  /* 0x00000008060c7824 */ /* 0x000fc800078e0215 */
[----:B------:R-:W0:Y:S02]  /*b570*/  SYNCS.PHASECHK.TRANS64.TRYWAIT P1, [R12+URZ+0x20], R7 ;  /* 0x000020070c0075a7 */ /* 0x000e24000802017f */
[----:B01----:R-:W-:Y:S05]  /*b580*/  @!P1 BRA `(.L_x_292) ;  /* 0x0000000c008c9947 */ /* 0x003fea0003800000 */
.L_x_312:
[----:B0-----:R-:W-:Y:S01]  /*b590*/  PRMT R7, R18, 0x9910, RZ ;  /* 0x0000991012077816 */ /* 0x001fe200000000ff */
[----:B------:R0:W-:Y:S03]  /*b5a0*/  @!P2 SYNCS.ARRIVE.TRANS64 RZ, [R12+URZ], R9 ;  /* 0x000000090cffa9a7 */ /* 0x0001e6000800003f */
[----:B------:R-:W-:-:S13]  /*b5b0*/  ISETP.NE.AND P1, PT, R7, 0x2, PT ;  /* 0x000000020700780c */ /* 0x000fda0003f25270 */
[----:B0-----:R-:W-:Y:S05]  /*b5c0*/  @P1 BRA `(.L_x_293) ;  /* 0x0000000000041947 */ /* 0x001fea0003800000 */
[----:B------:R-:W-:Y:S01]  /*b5d0*/  BPT.TRAP 0x1 ;  /* 0x000000040000795c */ /* 0x000fe20000300000 */
.L_x_293:
[----:B------:R-:W-:Y:S05]  /*b5e0*/  @P0 BRA `(.L_x_294) ;  /* 0x0000000000040947 */ /* 0x000fea0003800000 */
[----:B------:R-:W-:Y:S01]  /*b5f0*/  BPT.TRAP 0x1 ;  /* 0x000000040000795c */ /* 0x000fe20000300000 */
.L_x_294:
[--C-:B------:R-:W-:Y:S01]  /*b600*/  IMAD R7, R6, 0x8000, R21.reuse ;  /* 0x0000800006077824 */ /* 0x100fe200078e0215 */
[----:B------:R-:W-:Y:S01]  /*b610*/  R2UR UR27, R20 ;  /* 0x00000000141b72ca */ /* 0x000fe200000e0000 */
[----:B------:R-:W-:Y:S01]  /*b620*/  IMAD R21, R6, 0x4000, R21 ;  /* 0x0000400006157824 */ /* 0x000fe200078e0215 */
[----:B------:R-:W-:Y:S01]  /*b630*/  R2UR UR9, R12 ;  /* 0x000000000c0972ca */ /* 0x000fe200000e0000 */
[----:B------:R-:W-:Y:S01]  /*b640*/  VIADD R4, R4, 0xffffffff ;  /* 0xffffffff04047836 */ /* 0x000fe20000000000 */
[----:B------:R-:W-:Y:S01]  /*b650*/  R2UR UR8, R7 ;  /* 0x00000000070872ca */ /* 0x000fe200000e0000 */
[----:B------:R-:W-:Y:S01]  /*b660*/  UIADD3 UR6, UP0, UR30, 0xf0, URZ ;  /* 0x000000f01e067890 */ /* 0x000fe2000ff1e03f */
[----:B------:R-:W-:Y:S01]  /*b670*/  R2UR UR16, R21 ;  /* 0x00000000151072ca */ /* 0x000fe200000e0000 */
[----:B------:R-:W-:Y:S01]  /*b680*/  UIADD3 UR32, UP1, UR30, 0x1f0, URZ ;  /* 0x000001f01e207890 */ /* 0x000fe2000ff3e03f */
[----:B------:R-:W-:Y:S01]  /*b690*/  R2UR UR12, R8 ;  /* 0x00000000080c72ca */ /* 0x000fe200000e0000 */
[----:B------:R-:W-:Y:S01]  /*b6a0*/  UIADD3.X UR7, URZ, UR31, URZ, UP0, !UPT ;  /* 0x0000001f3f077290 */ /* 0x000fe200087fe43f */
[----:B------:R-:W-:Y:S01]  /*b6b0*/  R2UR UR11, R15 ;  /* 0x000000000f0b72ca */ /* 0x000fe200000e0000 */
[----:B------:R-:W-:Y:S01]  /*b6c0*/  UIADD3.X UR33, URZ, UR31, URZ, UP1, !UPT ;  /* 0x0000001f3f217290 */ /* 0x000fe20008ffe43f */
[----:B------:R-:W-:Y:S01]  /*b6d0*/  R2UR UR26, R14 ;  /* 0x000000000e1a72ca */ /* 0x000fe200000e0000 */
[----:B------:R-:W-:Y:S01]  /*b6e0*/  UMOV UR14, 0x0 ;  /* 0x00000000000e7882 */ /* 0x000fe20000000000 */
[----:B------:R-:W-:Y:S01]  /*b6f0*/  R2UR UR18, R22 ;  /* 0x00000000161272ca */ /* 0x000fe200000e0000 */
[----:B------:R-:W-:Y:S01]  /*b700*/  UMOV UR15, 0x10000000 ;  /* 0x10000000000f7882 */ /* 0x000fe20000000000 */
[----:B------:R-:W-:Y:S01]  /*b710*/  ISETP.GT.AND P3, PT, R4, 0x1, PT ;  /* 0x000000010400780c */ /* 0x000fe20003f64270 */
[----:B------:R-:W-:Y:S01]  /*b720*/  UIADD3 UR8, UR8, 0x100, URZ ;  /* 0x0000010008087890 */ /* 0x000fe2000fffe03f */
[----:B------:R-:W-:Y:S01]  /*b730*/  IADD3 R6, R6, 0x1, RZ ;  /* 0x0000000106067810 */ /* 0x000fe20007ffe0ff */
[----:B------:R-:W-:Y:S01]  /*b740*/  UIADD3 UR24, UR16, 0x20100, URZ ;  /* 0x0002010010187890 */ /* 0x000fe2000fffe03f */
[----:B------:R-:W-:Y:S01]  /*b750*/  VIADD R20, R20, 0x40 ;  /* 0x0000004014147836 */ /* 0x000fe20000000000 */
[----:B------:R-:W-:Y:S01]  /*b760*/  UIADD3 UR16, UR16, 0x22100, URZ ;  /* 0x0002210010107890 */ /* 0x000fe2000fffe03f */
[----:B------:R-:W-:Y:S01]  /*b770*/  ISETP.NE.AND P1, PT, R6, 0x4, PT ;  /* 0x000000040600780c */ /* 0x000fe20003f25270 */
[----:B------:R-:W-:Y:S01]  /*b780*/  UMOV UR10, UR27 ;  /* 0x0000001b000a7c82 */ /* 0x000fe20008000000 */
[----:B------:R-:W-:Y:S01]  /*b790*/  UMOV UR25, UR9 ;  /* 0x0000000900197c82 */ /* 0x000fe20008000000 */
[----:B------:R-:W-:Y:S01]  /*b7a0*/  UMOV UR28, UR12 ;  /* 0x0000000c001c7c82 */ /* 0x000fe20008000000 */
[----:B------:R-:W-:Y:S01]  /*b7b0*/  UMOV UR17, UR9 ;  /* 0x0000000900117c82 */ /* 0x000fe20008000000 */
[----:B------:R-:W-:Y:S01]  /*b7c0*/  UMOV UR19, UR27 ;  /* 0x0000001b00137c82 */ /* 0x000fe20008000000 */
[----:B------:R0:W-:Y:S01]  /*b7d0*/  UTMALDG.3D [UR8], [UR6], desc[UR14] ;  /* 0x00000e08060075b4 */ /* 0x0001e20008011000 */
[----:B------:R-:W-:Y:S01]  /*b7e0*/  UMOV UR20, UR12 ;  /* 0x0000000c00147c82 */ /* 0x000fe20008000000 */
[----:B------:R-:W-:-:S02]  /*b7f0*/  SEL R12, RZ, 0x1, P1 ;  /* 0x00000001ff0c7807 */ /* 0x000fc40000800000 */
[----:B------:R-:W-:Y:S02]  /*b800*/  SEL R6, R6, RZ, P1 ;  /* 0x000000ff06067207 */ /* 0x000fe40000800000 */
[----:B------:R-:W-:Y:S01]  /*b810*/  LOP3.LUT R5, R5, R12, RZ, 0x3c, !PT ;  /* 0x0000000c05057212 */ /* 0x000fe200078e3cff */
[----:B------:R0:W-:Y:S01]  /*b820*/  UTMALDG.3D [UR24], [UR32], desc[UR14] ;  /* 0x00000e18200075b4 */ /* 0x0001e20008011000 */
[----:B------:R0:W-:Y:S02]  /*b830*/  UTMALDG.3D [UR16], [UR32], desc[UR14] ;  /* 0x00000e10200075b4 */ /* 0x0001e40008011000 */
[----:B0-----:R-:W-:Y:S05]  /*b840*/  @P3 BRA `(.L_x_295) ;  /* 0xfffffffc00303947 */ /* 0x001fea000383ffff */
.L_x_291:
[----:B------:R-:W-:Y:S05]  /*b850*/  BSYNC B1 ;  /* 0x0000000000017941 */ /* 0x000fea0003800000 */
.L_x_290:
[----:B------:R-:W-:Y:S01]  /*b860*/  LOP3.LUT P3, RZ, R11, 0xff, RZ, 0xc0, !PT ;  /* 0x000000ff0bff7812 */ /* 0x000fe2000786c0ff */
[----:B------:R-:W-:Y:S01]  /*b870*/  IMAD.IADD R0, R13, 0x1, R0 ;  /* 0x000000010d007824 */ /* 0x000fe200078e0200 */
[----:B------:R-:W-:Y:S01]  /*b880*/  IADD3 R16, P4, R16, UR22, RZ ;  /* 0x0000001610107c10 */ /* 0x000fe2000ff9e0ff */
[----:B------:R-:W-:Y:S01]  /*b890*/  ULDC.64 UR6, c[0x0][0x650] ;  /* 0x0001940000067ab9 */ /* 0x000fe20000000a00 */
[----:B------:R-:W-:Y:S01]  /*b8a0*/  BSSY B1, `(.L_x_296) ;  /* 0x000006b000017945 */ /* 0x000fe20003800000 */
[----:B------:R-:W-:Y:S01]  /*b8b0*/  IMAD.MOV.U32 R7, RZ, RZ, -0x1 ;  /* 0xffffffffff077424 */ /* 0x000fe200078e00ff */
[----:B------:R-:W-:Y:S01]  /*b8c0*/  SHF.R.U32.HI R4, RZ, 0x2, R0 ;  /* 0x00000002ff047819 */ /* 0x000fe20000011600 */
[----:B------:R-:W-:Y:S01]  /*b8d0*/  IMAD.MOV.U32 R9, RZ, RZ, -0x1 ;  /* 0xffffffffff097424 */ /* 0x000fe200078e00ff */
[----:B------:R-:W-:Y:S01]  /*b8e0*/  ISETP.GT.U32.AND P1, PT, R0, 0x3, PT ;  /* 0x000000030000780c */ /* 0x000fe20003f24070 */
[----:B------:R-:W-:Y:S01]  /*b8f0*/  IMAD.MOV.U32 R8, RZ, RZ, -0x1 ;  /* 0xffffffffff087424 */ /* 0x000fe200078e00ff */
[----:B------:R-:W-:-:S02]  /*b900*/  LOP3.LUT R4, R4, 0x1, RZ, 0xc0, !PT ;  /* 0x0000000104047812 */ /* 0x000fc400078ec0ff */
[----:B------:R-:W-:Y:S01]  /*b910*/  ISETP.LT.U32.AND P1, PT, R13, 0x4, P1 ;  /* 0x000000040d00780c */ /* 0x000fe20000f21070 */
[----:B------:R-:W0:Y:S01]  /*b920*/  @P3 S2R R6, SR_CgaCtaId ;  /* 0x0000000000063919 */ /* 0x000e220000008800 */
[----:B------:R-:W-:Y:S02]  /*b930*/  @P3 MOV R5, 0x400 ;  /* 0x0000040000053802 */ /* 0x000fe40000000f00 */
[----:B------:R-:W-:Y:S02]  /*b940*/  IADD3.X R17, R17, UR13, RZ, P4, !PT ;  /* 0x0000000d11117c10 */ /* 0x000fe4000a7fe4ff */
[----:B------:R-:W-:Y:S02]  /*b950*/  ISETP.GE.U32.AND P4, PT, R16, UR6, PT ;  /* 0x0000000610007c0c */ /* 0x000fe4000bf86070 */
[----:B------:R-:W-:Y:S02]  /*b960*/  LOP3.LUT R0, R0, 0x3, RZ, 0xc0, !PT ;  /* 0x0000000300007812 */ /* 0x000fe400078ec0ff */
[----:B------:R-:W-:-:S02]  /*b970*/  PRMT R11, RZ, 0x7610, R11 ;  /* 0x00007610ff0b7816 */ /* 0x000fc4000000000b */
[----:B0-----:R-:W-:-:S04]  /*b980*/  @P3 LEA R5, R6, R5, 0x18 ;  /* 0x0000000506053211 */ /* 0x001fc800078ec0ff */
[----:B------:R0:W-:Y:S01]  /*b990*/  @P3 SYNCS.ARRIVE.TRANS64.A1T0 RZ, [R5+URZ+0x58], RZ ;  /* 0x000058ff05ff39a7 */ /* 0x0001e2000810003f */
[----:B------:R-:W-:Y:S02]  /*b9a0*/  ISETP.NE.U32.AND P3, PT, R4, 0x1, PT ;  /* 0x000000010400780c */ /* 0x000fe40003f65070 */
[----:B------:R-:W-:Y:S02]  /*b9b0*/  SEL R4, RZ, 0x1, !P1 ;  /* 0x00000001ff047807 */ /* 0x000fe40004800000 */
[----:B------:R-:W-:Y:S02]  /*b9c0*/  ISETP.GE.U32.AND.EX P1, PT, R17, UR7, PT, P4 ;  /* 0x0000000711007c0c */ /* 0x000fe4000bf26140 */
[----:B------:R-:W-:-:S04]  /*b9d0*/  ISETP.GT.U32.AND P3, PT, R13, 0x3, !P3 ;  /* 0x000000030d00780c */ /* 0x000fc80005f64070 */
[----:B0-----:R-:W-:-:S04]  /*b9e0*/  SEL R5, RZ, 0x1, !P3 ;  /* 0x00000001ff057807 */ /* 0x001fc80005800000 */
[--C-:B------:R-:W-:Y:S02]  /*b9f0*/  LOP3.LUT R3, R5, R3, R4.reuse, 0x96, !PT ;  /* 0x0000000305037212 */ /* 0x100fe400078e9604 */
[----:B------:R-:W-:Y:S01]  /*ba00*/  PRMT R4, RZ, 0x7610, R4 ;  /* 0x00007610ff047816 */ /* 0x000fe20000000004 */
[----:B------:R-:W-:Y:S06]  /*ba10*/  @P1 BRA `(.L_x_297) ;  /* 0x00000004004c1947 */ /* 0x000fec0003800000 */
[----:B------:R-:W-:Y:S01]  /*ba20*/  ULDC.64 UR6, c[0x0][0x628] ;  /* 0x00018a0000067ab9 */ /* 0x000fe20000000a00 */
[----:B------:R-:W0:Y:S01]  /*ba30*/  S2R R14, SR_CTAID.X ;  /* 0x00000000000e7919 */ /* 0x000e220000002500 */
[----:B------:R-:W-:Y:S01]  /*ba40*/  ISETP.NE.U32.AND P1, PT, RZ, UR6, PT ;  /* 0x00000006ff007c0c */ /* 0x000fe2000bf25070 */
[----:B------:R-:W-:Y:S01]  /*ba50*/  ULDC UR9, c[0x0][0x630] ;  /* 0x00018c0000097ab9 */ /* 0x000fe20000000800 */
[----:B------:R-:W-:Y:S01]  /*ba60*/  MOV R4, R16 ;  /* 0x0000001000047202 */ /* 0x000fe20000000f00 */
[----:B------:R-:W1:Y:S01]  /*ba70*/  S2R R12, SR_CTAID.Y ;  /* 0x00000000000c7919 */ /* 0x000e620000002600 */
[----:B------:R-:W-:Y:S01]  /*ba80*/  ISETP.NE.AND.EX P1, PT, RZ, UR7, PT, P1 ;  /* 0x00000007ff007c0c */ /* 0x000fe2000bf25310 */
[----:B------:R-:W-:-:S12]  /*ba90*/  IMAD.MOV.U32 R5, RZ, RZ, R17 ;  /* 0x000000ffff057224 */ /* 0x000fd800078e0011 */
[----:B------:R-:W-:Y:S05]  /*baa0*/  @!P1 BRA `(.L_x_298) ;  /* 0x0000000000289947 */ /* 0x000fea0003800000 */
[----:B------:R-:W-:Y:S02]  /*bab0*/  ULDC UR8, c[0x0][0x634] ;  /* 0x00018d0000087ab9 */ /* 0x000fe40000000800 */
[----:B------:R-:W-:-:S05]  /*bac0*/  IADD3 R9, P1, R16, UR8, RZ ;  /* 0x0000000810097c10 */ /* 0x000fca000ff3e0ff */
[----:B------:R-:W-:-:S04]  /*bad0*/  IMAD.X R15, RZ, RZ, R17, P1 ;  /* 0x000000ffff0f7224 */ /* 0x000fc800008e0611 */
[----:B------:R-:W-:-:S04]  /*bae0*/  IMAD.WIDE.U32 R6, R15, UR6, RZ ;  /* 0x000000060f067c25 */ /* 0x000fc8000f8e00ff */
[----:B------:R-:W-:-:S04]  /*baf0*/  IMAD.WIDE.U32 R6, P1, R9, UR7, R6 ;  /* 0x0000000709067c25 */ /* 0x000fc8000f820006 */
[----:B------:R-:W-:-:S04]  /*bb00*/  IMAD.WIDE.U32 R8, R9, UR6, RZ ;  /* 0x0000000609087c25 */ /* 0x000fc8000f8e00ff */
[----:B------:R-:W-:Y:S01]  /*bb10*/  IMAD.X R5, RZ, RZ, RZ, P1 ;  /* 0x000000ffff057224 */ /* 0x000fe200008e06ff */
[----:B------:R-:W-:Y:S01]  /*bb20*/  IADD3 RZ, P1, R9, R6, RZ ;  /* 0x0000000609ff7210 */ /* 0x000fe20007f3e0ff */
[----:B------:R-:W-:-:S04]  /*bb30*/  IMAD.MOV.U32 R4, RZ, RZ, R7 ;  /* 0x000000ffff047224 */ /* 0x000fc800078e0007 */
[----:B------:R-:W-:-:S08]  /*bb40*/  IMAD.WIDE.U32.X R4, R15, UR7, R4, P1 ;  /* 0x000000070f047c25 */ /* 0x000fd000088e0404 */
.L_x_298:
[--C-:B------:R-:W-:Y:S01]  /*bb50*/  SHF.R.U64 R8, R4, UR9, R5.reuse ;  /* 0x0000000904087c19 */ /* 0x100fe20008001205 */
[----:B------:R-:W-:Y:S01]  /*bb60*/  ULDC.64 UR6, c[0x0][0x620] ;  /* 0x0001880000067ab9 */ /* 0x000fe20000000a00 */
[----:B------:R-:W-:Y:S01]  /*bb70*/  SHF.R.U32.HI R4, RZ, UR9, R5 ;  /* 0x00000009ff047c19 */ /* 0x000fe20008011605 */
[----:B------:R-:W2:Y:S01]  /*bb80*/  LDC R25, c[0x0][0x144] ;  /* 0x00005100ff197b82 */ /* 0x000ea20000000800 */
[----:B------:R-:W-:Y:S01]  /*bb90*/  IADD3 R7, P1, RZ, -R8, RZ ;  /* 0x80000008ff077210 */ /* 0x000fe20007f3e0ff */
[----:B------:R-:W-:Y:S01]  /*bba0*/  ULDC.64 UR10, c[0x0][0x640] ;  /* 0x00019000000a7ab9 */ /* 0x000fe20000000a00 */
[----:B0-----:R-:W-:Y:S01]  /*bbb0*/  I2FP.F32.U32 R9, R14 ;  /* 0x0000000e00097245 */ /* 0x001fe20000201000 */
[----:B------:R-:W-:Y:S02]  /*bbc0*/  ULDC UR8, c[0x0][0x608] ;  /* 0x0001820000087ab9 */ /* 0x000fe40000000800 */
[----:B------:R-:W-:Y:S01]  /*bbd0*/  IMAD.X R4, RZ, RZ, ~R4, P1 ;  /* 0x000000ffff047224 */ /* 0x000fe200008e0e04 */
[----:B------:R-:W-:Y:S01]  /*bbe0*/  ISETP.NE.U32.AND P1, PT, RZ, UR10, PT ;  /* 0x0000000aff007c0c */ /* 0x000fe2000bf25070 */
[----:B------:R-:W0:Y:S02]  /*bbf0*/  LDC R21, c[0x0][0x148] ;  /* 0x00005200ff157b82 */ /* 0x000e240000000800 */
[----:B------:R-:W-:Y:S01]  /*bc00*/  IMAD R6, R4, UR6, RZ ;  /* 0x0000000604067c24 */ /* 0x000fe2000f8e02ff */
[----:B------:R-:W-:Y:S01]  /*bc10*/  ISETP.NE.AND.EX P1, PT, RZ, UR11, PT, P1 ;  /* 0x0000000bff007c0c */ /* 0x000fe2000bf25310 */
[----:B------:R-:W-:Y:S01]  /*bc20*/  IMAD.WIDE.U32 R4, R7, UR6, R16 ;  /* 0x0000000607047c25 */ /* 0x000fe2000f8e0010 */
[----:B------:R-:W-:-:S03]  /*bc30*/  ULDC UR6, c[0x0][0x150] ;  /* 0x0000540000067ab9 */ /* 0x000fc60000000800 */
[----:B------:R-:W-:Y:S02]  /*bc40*/  IMAD R7, R7, UR7, R6 ;  /* 0x0000000707077c24 */ /* 0x000fe4000f8e0206 */
[----:B------:R-:W-:Y:S01]  /*bc50*/  FMUL R6, R9, UR6 ;  /* 0x0000000609067c20 */ /* 0x000fe20008400000 */
[----:B------:R-:W-:Y:S01]  /*bc60*/  ULDC UR6, c[0x0][0x618] ;  /* 0x0001860000067ab9 */ /* 0x000fe20000000800 */
[----:B------:R-:W-:Y:S01]  /*bc70*/  ULDC UR7, c[0x0][0x154] ;  /* 0x0000550000077ab9 */ /* 0x000fe20000000800 */
[----:B------:R-:W-:-:S03]  /*bc80*/  IMAD.IADD R5, R5, 0x1, R7 ;  /* 0x0000000105057824 */ /* 0x000fc600078e0207 */
[----:B------:R-:W3:Y:S02]  /*bc90*/  F2I.U32.TRUNC.NTZ R6, R6 ;  /* 0x0000000600067305 */ /* 0x000ee4000020f000 */
[----:B------:R-:W-:Y:S02]  /*bca0*/  SHF.R.U64 R9, R4, UR6, R5 ;  /* 0x0000000604097c19 */ /* 0x000fe40008001205 */
[----:B-1----:R-:W-:-:S05]  /*bcb0*/  I2FP.F32.U32 R4, R12 ;  /* 0x0000000c00047245 */ /* 0x002fca0000201000 */
[----:B------:R-:W-:Y:S01]  /*bcc0*/  FMUL R22, R4, UR7 ;  /* 0x0000000704167c20 */ /* 0x000fe20008400000 */
[----:B------:R-:W-:Y:S01]  /*bcd0*/  SHF.R.U32.HI R4, RZ, UR6, R5 ;  /* 0x00000006ff047c19 */ /* 0x000fe20008011605 */
[----:B------:R-:W-:-:S03]  /*bce0*/  ULDC UR6, c[0x0][0x658] ;  /* 0x0001960000067ab9 */ /* 0x000fc60000000800 */
[--C-:B------:R-:W-:Y:S01]  /*bcf0*/  SHF.R.U64 R20, R9, UR8, R4.reuse ;  /* 0x0000000809147c19 */ /* 0x100fe20008001204 */
[----:B------:R-:W1:Y:S01]  /*bd00*/  F2I.U32.TRUNC.NTZ R22, R22 ;  /* 0x0000001600167305 */ /* 0x000e62000020f000 */
[----:B------:R-:W-:Y:S02]  /*bd10*/  SHF.R.U32.HI R5, RZ, UR8, R4 ;  /* 0x00000008ff057c19 */ /* 0x000fe40008011604 */
[----:B---3--:R-:W-:Y:S02]  /*bd20*/  IADD3 R6, -R6, RZ, RZ ;  /* 0x000000ff06067210 */ /* 0x008fe40007ffe1ff */
[--C-:B------:R-:W-:Y:S02]  /*bd30*/  SHF.R.U64 R15, R20, UR6, R5.reuse ;  /* 0x00000006140f7c19 */ /* 0x100fe40008001205 */
[----:B------:R-:W-:Y:S01]  /*bd40*/  SHF.R.U32.HI R23, RZ, UR6, R5 ;  /* 0x00000006ff177c19 */ /* 0x000fe20008011605 */
[----:B--2---:R-:W-:Y:S02]  /*bd50*/  IMAD R14, R25, R6, R14 ;  /* 0x00000006190e7224 */ /* 0x004fe400078e020e */
[----:B------:R-:W-:-:S02]  /*bd60*/  IMAD.MOV.U32 R4, RZ, RZ, R15 ;  /* 0x000000ffff047224 */ /* 0x000fc400078e000f */
[----:B------:R-:W-:Y:S01]  /*bd70*/  IMAD.MOV.U32 R5, RZ, RZ, R23 ;  /* 0x000000ffff057224 */ /* 0x000fe200078e0017 */
[----:B------:R-:W-:Y:S06]  /*bd80*/  @!P1 BRA `(.L_x_299) ;  /* 0x0000000000289947 */ /* 0x000fec0003800000 */
[----:B------:R-:W-:Y:S02]  /*bd90*/  ULDC UR6, c[0x0][0x64c] ;  /* 0x0001930000067ab9 */ /* 0x000fe40000000800 */
[----:B------:R-:W-:-:S05]  /*bda0*/  IADD3 R5, P1, R15, UR6, RZ ;  /* 0x000000060f057c10 */ /* 0x000fca000ff3e0ff */
[----:B------:R-:W-:-:S04]  /*bdb0*/  IMAD.X R23, RZ, RZ, R23, P1 ;  /* 0x000000ffff177224 */ /* 0x000fc800008e0617 */
[----:B------:R-:W-:-:S04]  /*bdc0*/  IMAD.WIDE.U32 R6, R23, UR10, RZ ;  /* 0x0000000a17067c25 */ /* 0x000fc8000f8e00ff */
[----:B------:R-:W-:-:S04]  /*bdd0*/  IMAD.WIDE.U32 R6, P1, R5, UR11, R6 ;  /* 0x0000000b05067c25 */ /* 0x000fc8000f820006 */
[----:B------:R-:W-:-:S04]  /*bde0*/  IMAD.WIDE.U32 R4, R5, UR10, RZ ;  /* 0x0000000a05047c25 */ /* 0x000fc8000f8e00ff */
[----:B------:R-:W-:Y:S01]  /*bdf0*/  IMAD.MOV.U32 R4, RZ, RZ, R7 ;  /* 0x000000ffff047224 */ /* 0x000fe200078e0007 */
[----:B------:R-:W-:Y:S01]  /*be00*/  IADD3 RZ, P3, R5, R6, RZ ;  /* 0x0000000605ff7210 */ /* 0x000fe20007f7e0ff */
[----:B------:R-:W-:-:S04]  /*be10*/  IMAD.X R5, RZ, RZ, RZ, P1 ;  /* 0x000000ffff057224 */ /* 0x000fc800008e06ff */
[----:B------:R-:W-:-:S08]  /*be20*/  IMAD.WIDE.U32.X R4, R23, UR11, R4, P3 ;  /* 0x0000000b17047c25 */ /* 0x000fd000098e0404 */
.L_x_299:
[----:B------:R-:W-:Y:S01]  /*be30*/  ISETP.NE.AND P1, PT, R2, 0x1, PT ;  /* 0x000000010200780c */ /* 0x000fe20003f25270 */
[----:B------:R-:W-:Y:S01]  /*be40*/  ULDC UR6, c[0x0][0x648] ;  /* 0x0001920000067ab9 */ /* 0x000fe20000000800 */
[----:B------:R-:W-:Y:S01]  /*be50*/  LOP3.LUT R20, R20, UR21, RZ, 0xc0, !PT ;  /* 0x0000001514147c12 */ /* 0x000fe2000f8ec0ff */
[----:B-1----:R-:W-:Y:S01]  /*be60*/  IMAD.MOV R22, RZ, RZ, -R22 ;  /* 0x000000ffff167224 */ /* 0x002fe200078e0a16 */
[----:B------:R-:W-:Y:S01]  /*be70*/  SHF.R.U64 R5, R4, UR6, R5 ;  /* 0x0000000604057c19 */ /* 0x000fe20008001205 */
[----:B------:R-:W-:Y:S01]  /*be80*/  ULDC UR6, c[0x0][0x638] ;  /* 0x00018e0000067ab9 */ /* 0x000fe20000000800 */
[----:B------:R-:W-:Y:S01]  /*be90*/  LOP3.LUT R6, R9, UR4, RZ, 0xc0, !PT ;  /* 0x0000000409067c12 */ /* 0x000fe2000f8ec0ff */
[----:B------:R-:W-:Y:S01]  /*bea0*/  ULDC UR7, c[0x0][0x610] ;  /* 0x0001840000077ab9 */ /* 0x000fe20000000800 */
[C---:B------:R-:W-:Y:S01]  /*beb0*/  IADD3 R4, -R5.reuse, RZ, RZ ;  /* 0x000000ff05047210 */ /* 0x040fe20007ffe1ff */
[----:B------:R-:W-:-:S04]  /*bec0*/  IMAD R5, R5, UR5, R20 ;  /* 0x0000000505057c24 */ /* 0x000fc8000f8e0214 */
[----:B0-----:R-:W-:Y:S02]  /*bed0*/  @P1 IMAD R14, R21, R22, R12 ;  /* 0x00000016150e1224 */ /* 0x001fe400078e020c */
[----:B------:R-:W-:Y:S01]  /*bee0*/  IMAD R15, R4, UR6, R15 ;  /* 0x00000006040f7c24 */ /* 0x000fe2000f8e020f */
[----:B------:R-:W-:Y:S01]  /*bef0*/  ULDC UR6, c[0x0][0x600] ;  /* 0x0001800000067ab9 */ /* 0x000fe20000000800 */
[----:B------:R-:W-:Y:S02]  /*bf00*/  IMAD R14, R5, UR7, R14 ;  /* 0x00000007050e7c24 */ /* 0x000fe4000f8e020e */
[----:B------:R-:W-:Y:S02]  /*bf10*/  IMAD R15, R15, UR6, R6 ;  /* 0x000000060f0f7c24 */ /* 0x000fe4000f8e0206 */
[----:B------:R-:W-:-:S03]  /*bf20*/  IMAD.MOV.U32 R4, RZ, RZ, 0x1 ;  /* 0x00000001ff047424 */ /* 0x000fc600078e00ff */
[----:B------:R-:W-:Y:S02]  /*bf30*/  SEL R9, R15, R14, !P1 ;  /* 0x0000000e0f097207 */ /* 0x000fe40004800000 */
[----:B------:R-:W-:-:S07]  /*bf40*/  SEL R7, R14, R15, !P1 ;  /* 0x0000000f0e077207 */ /* 0x000fce0004800000 */
.L_x_297:
[----:B------:R-:W-:Y:S05]  /*bf50*/  BSYNC B1 ;  /* 0x0000000000017941 */ /* 0x000fea0003800000 */
.L_x_296:
[----:B------:R-:W-:-:S13]  /*bf60*/  LOP3.LUT P1, RZ, R4, 0xff, RZ, 0xc0, !PT ;  /* 0x000000ff04ff7812 */ /* 0x000fda000782c0ff */
[----:B------:R-:W-:Y:S05]  /*bf70*/  @P1 BRA `(.L_x_300) ;  /* 0xfffffff400281947 */ /* 0x000fea000383ffff */
[----:B------:R-:W-:Y:S05]  /*bf80*/  BSYNC B0 ;  /* 0x0000000000007941 */ /* 0x000fea0003800000 */
.L_x_288:
[----:B------:R-:W-:-:S03]  /*bf90*/  UMOV UR6, 0xffffffff ;  /* 0xffffffff00067882 */ /* 0x000fc60000000000 */
[----:B------:R-:W-:Y:S05]  /*bfa0*/  BRA.DIV UR6, `(.L_x_301) ;  /* 0x0000000606187947 */ /* 0x000fea000b800000 */
[----:B------:R-:W-:-:S13]  /*bfb0*/  ELECT P6, URZ, PT ;  /* 0x00000000003f782f */ /* 0x000fda00038c0000 */
.L_x_315:
[----:B------:R-:W-:Y:S04]  /*bfc0*/  BSSY B0, `(.L_x_302) ;  /* 0x000002b000007945 */ /* 0x000fe80003800000 */
[----:B------:R-:W-:Y:S05]  /*bfd0*/  @!P6 BRA `(.L_x_303) ;  /* 0x0000000000a4e947 */ /* 0x000fea0003800000 */
[----:B------:R-:W-:-:S04]  /*bfe0*/  LOP3.LUT R19, R19, 0x2, RZ, 0xfc, !PT ;  /* 0x0000000213137812 */ /* 0x000fc800078efcff */
[----:B------:R-:W-:-:S13]  /*bff0*/  ISETP.NE.AND P0, PT, R19, 0x3, PT ;  /* 0x000000031300780c */ /* 0x000fda0003f05270 */
[----:B------:R-:W-:Y:S05]  /*c000*/  @!P0 BRA `(.L_x_304) ;  /* 0x0000000000048947 */ /* 0x000fea0003800000 */
[----:B------:R-:W-:Y:S01]  /*c010*/  BPT.TRAP 0x1 ;  /* 0x000000040000795c */ /* 0x000fe20000300000 */
.L_x_304:
[----:B------:R-:W0:Y:S01]  /*c020*/  S2R R5, SR_CgaCtaId ;  /* 0x0000000000057919 */ /* 0x000e220000008800 */
[----:B------:R-:W-:Y:S02]  /*c030*/  MOV R2, 0x400 ;  /* 0x0000040000027802 */ /* 0x000fe40000000f00 */
[----:B------:R-:W-:Y:S02]  /*c040*/  SHF.L.U32 R4, R3, 0x1f, RZ ;  /* 0x0000001f03047819 */ /* 0x000fe400000006ff */
[----:B0-----:R-:W-:-:S05]  /*c050*/  LEA R5, R5, R2, 0x18 ;  /* 0x0000000205057211 */ /* 0x001fca00078ec0ff */
[----:B------:R-:W-:-:S04]  /*c060*/  VIADD R5, R5, 0x20 ;  /* 0x0000002005057836 */ /* 0x000fc80000000000 */
[C---:B------:R-:W-:Y:S02]  /*c070*/  IMAD R7, R0.reuse, 0x8, R5 ;  /* 0x0000000800077824 */ /* 0x040fe400078e0205 */
[----:B------:R-:W-:Y:S02]  /*c080*/  VIADD R0, R0, 0x1 ;  /* 0x0000000100007836 */ /* 0x000fe40000000000 */
[----:B------:R-:W0:Y:S03]  /*c090*/  SYNCS.PHASECHK.TRANS64.TRYWAIT P0, [R7+URZ], R4 ;  /* 0x00000004070075a7 */ /* 0x000e26000800017f */
[----:B------:R-:W-:-:S04]  /*c0a0*/  ISETP.NE.AND P1, PT, R0, 0x4, PT ;  /* 0x000000040000780c */ /* 0x000fc80003f25270 */
[----:B------:R-:W-:Y:S02]  /*c0b0*/  SEL R2, RZ, 0x1, P1 ;  /* 0x00000001ff027807 */ /* 0x000fe40000800000 */
[----:B------:R-:W-:Y:S02]  /*c0c0*/  SEL R0, R0, RZ, P1 ;  /* 0x000000ff00007207 */ /* 0x000fe40000800000 */
[----:B------:R-:W-:-:S03]  /*c0d0*/  LOP3.LUT R9, R3, R2, RZ, 0x3c, !PT ;  /* 0x0000000203097212 */ /* 0x000fc600078e3cff */
[----:B------:R-:W-:Y:S01]  /*c0e0*/  IMAD R6, R0, 0x8, R5 ;  /* 0x0000000800067824 */ /* 0x000fe200078e0205 */
[----:B------:R-:W-:Y:S01]  /*c0f0*/  SHF.L.U32 R3, R9, 0x1f, RZ ;  /* 0x0000001f09037819 */ /* 0x000fe200000006ff */
[----:B0-----:R-:W-:Y:S06]  /*c100*/  @!P0 BRA `(.L_x_305) ;  /* 0x0000000000e08947 */ /* 0x001fec0003800000 */
.L_x_316:
[----:B------:R-:W1:Y:S01]  /*c110*/  SYNCS.PHASECHK.TRANS64.TRYWAIT P0, [R6+URZ], R3 ;  /* 0x00000003060075a7 */ /* 0x000e62000800017f */
[----:B------:R-:W-:-:S05]  /*c120*/  VIADD R0, R0, 0x1 ;  /* 0x0000000100007836 */ /* 0x000fca0000000000 */
[----:B------:R-:W-:-:S04]  /*c130*/  ISETP.NE.AND P1, PT, R0, 0x4, PT ;  /* 0x000000040000780c */ /* 0x000fc80003f25270 */
[----:B------:R-:W-:Y:S02]  /*c140*/  SEL R2, RZ, 0x1, P1 ;  /* 0x00000001ff027807 */ /* 0x000fe40000800000 */
[----:B------:R-:W-:Y:S02]  /*c150*/  SEL R0, R0, RZ, P1 ;  /* 0x000000ff00007207 */ /* 0x000fe40000800000 */
[----:B------:R-:W-:Y:S02]  /*c160*/  LOP3.LUT R9, R9, R2, RZ, 0x3c, !PT ;  /* 0x0000000209097212 */ /* 0x000fe400078e3cff */
[----:B0-----:R-:W-:Y:S02]  /*c170*/  LEA R7, R0, R5, 0x3 ;  /* 0x0000000500077211 */ /* 0x001fe400078e18ff */
[----:B------:R-:W-:Y:S01]  /*c180*/  SHF.L.U32 R4, R9, 0x1f, RZ ;  /* 0x0000001f09047819 */ /* 0x000fe200000006ff */
[----:B-1----:R-:W-:Y:S06]  /*c190*/  @!P0 BRA `(.L_x_306) ;  /* 0x0000000000d08947 */ /* 0x002fec0003800000 */
.L_x_317:
[----:B------:R-:W1:Y:S01]  /*c1a0*/  SYNCS.PHASECHK.TRANS64.TRYWAIT P0, [R7+URZ], R4 ;  /* 0x00000004070075a7 */ /* 0x000e62000800017f */
[----:B------:R-:W-:-:S05]  /*c1b0*/  VIADD R0, R0, 0x1 ;  /* 0x0000000100007836 */ /* 0x000fca0000000000 */
[----:B------:R-:W-:-:S04]  /*c1c0*/  ISETP.NE.AND P1, PT, R0, 0x4, PT ;  /* 0x000000040000780c */ /* 0x000fc80003f25270 */
[----:B------:R-:W-:Y:S02]  /*c1d0*/  SEL R2, RZ, 0x1, P1 ;  /* 0x00000001ff027807 */ /* 0x000fe40000800000 */
[----:B------:R-:W-:Y:S02]  /*c1e0*/  SEL R0, R0, RZ, P1 ;  /* 0x000000ff00007207 */ /* 0x000fe40000800000 */
[----:B------:R-:W-:Y:S01]  /*c1f0*/  LOP3.LUT R2, R9, R2, RZ, 0x3c, !PT ;  /* 0x0000000209027212 */ /* 0x000fe200078e3cff */
[----:B-1----:R-:W-:Y:S06]  /*c200*/  @!P0 BRA `(.L_x_307) ;  /* 0x0000000000c88947 */ /* 0x002fec0003800000 */
.L_x_318:
[----:B------:R-:W-:Y:S01]  /*c210*/  IMAD R5, R0, 0x8, R5 ;  /* 0x0000000800057824 */ /* 0x000fe200078e0205 */
[----:B------:R-:W-:-:S07]  /*c220*/  SHF.L.U32 R0, R2, 0x1f, RZ ;  /* 0x0000001f02007819 */ /* 0x000fce00000006ff */
.L_x_308:
[----:B--2---:R2:W3:Y:S02]  /*c230*/  SYNCS.PHASECHK.TRANS64.TRYWAIT P0, [R5+URZ], R0 ;  /* 0x00000000050075a7 */ /* 0x0044e4000800017f */
[----:B---3--:R-:W-:Y:S05]  /*c240*/  @!P0 NANOSLEEP.SYNCS 0x989680 ;  /* 0x009896800000895d */ /* 0x008fea0003900000 */
[----:B------:R-:W3:Y:S02]  /*c250*/  @!P0 SYNCS.PHASECHK.TRANS64 P0, [R5+URZ], R0 ;  /* 0x00000000050085a7 */ /* 0x000ee4000800007f */
[----:B---3--:R-:W-:Y:S05]  /*c260*/  @!P0 BRA `(.L_x_308) ;  /* 0xfffffffc00f08947 */ /* 0x008fea000383ffff */
.L_x_303:
[----:B------:R-:W-:Y:S05]  /*c270*/  BSYNC B0 ;  /* 0x0000000000007941 */ /* 0x000fea0003800000 */
.L_x_302:
[----:B------:R-:W-:Y:S05]  /*c280*/  EXIT ;  /* 0x000000000000794d */ /* 0x000fea0003800000 */
.L_x_17:
[----:B---3--:R3:W4:Y:S02]  /*c290*/  SYNCS.PHASECHK.TRANS64.TRYWAIT P1, [R3+URZ], R0 ;  /* 0x00000000030075a7 */ /* 0x008724000802017f */
[----:B----4-:R-:W-:Y:S05]  /*c2a0*/  @!P1 NANOSLEEP.SYNCS 0x989680 ;  /* 0x009896800000995d */ /* 0x010fea0003900000 */
[----:B------:R-:W4:Y:S02]  /*c2b0*/  @!P1 SYNCS.PHASECHK.TRANS64 P1, [R3+URZ], R0 ;  /* 0x00000000030095a7 */ /* 0x000f24000802007f */
[----:B----4-:R-:W-:Y:S05]  /*c2c0*/  @!P1 BRA `(.L_x_17) ;  /* 0xfffffffc00f09947 */ /* 0x010fea000383ffff */
[----:B------:R-:W-:Y:S05]  /*c2d0*/  BRA `(.L_x_16) ;  /* 0xffffff4c00cc7947 */ /* 0x000fea000383ffff */
.L_x_22:
[----:B-1----:R-:W-:-:S04]  /*c2e0*/  IMAD.U32 R4, RZ, RZ, UR8 ;  /* 0x00000008ff047e24 */ /* 0x002fc8000f8e00ff */
[----:B------:R1:W2:Y:S03]  /*c2f0*/  SYNCS.PHASECHK.TRANS64.TRYWAIT P1, [R4+URZ], R3 ;  /* 0x00000003040075a7 */ /* 0x0002a6000802017f */
[----:B--2---:R-:W-:Y:S05]  /*c300*/  @!P1 NANOSLEEP.SYNCS 0x989680 ;  /* 0x009896800000995d */ /* 0x004fea0003900000 */
[----:B------:R-:W2:Y:S02]  /*c310*/  @!P1 SYNCS.PHASECHK.TRANS64 P1, [R4+URZ], R3 ;  /* 0x00000003040095a7 */ /* 0x000ea4000802007f */
[----:B--2---:R-:W-:Y:S05]  /*c320*/  @!P1 BRA `(.L_x_22) ;  /* 0xfffffffc00ec9947 */ /* 0x004fea000383ffff */
[----:B------:R-:W-:Y:S05]  /*c330*/  BRA `(.L_x_21) ;  /* 0xffffff5000fc7947 */ /* 0x000fea000383ffff */
.L_x_289:
[----:B------:R-:W-:Y:S01]  /*c340*/  BSSY B1, `(.L_x_309) ;  /* 0x0000006000017945 */ /* 0x000fe20003800000 */
[----:B------:R-:W-:-:S07]  /*c350*/  IMAD.MOV.U32 R15, RZ, RZ, -0x1 ;  /* 0xffffffffff0f7424 */ /* 0x000fce00078e00ff */
[----:B------:R-:W-:Y:S05]  /*c360*/  WARPSYNC.COLLECTIVE R15, `(.L_x_310) ;  /* 0x000000000f0c7348 */ /* 0x000fea0003c00000 */
[----:B------:R-:W-:Y:S02]  /*c370*/  ELECT P6, UR62, PT ;  /* 0x00000000003e782f */ /* 0x000fe400038c0000 */
[----:B------:R-:W-:Y:S01]  /*c380*/  MOV R14, UR62 ;  /* 0x0000003e000e7c02 */ /* 0x000fe20008000f00 */
[----:B------:R-:W-:Y:S10]  /*c390*/  ENDCOLLECTIVE ;  /* 0x000000000000791b */ /* 0x000ff40003800000 */
.L_x_310:
[----:B------:R-:W-:Y:S05]  /*c3a0*/  BSYNC B1 ;  /* 0x0000000000017941 */ /* 0x000fea0003800000 */
.L_x_309:
[----:B------:R-:W-:Y:S05]  /*c3b0*/  BRA `(.L_x_311) ;  /* 0xfffffff000247947 */ /* 0x000fea000383ffff */
.L_x_292:
[----:B0-----:R0:W1:Y:S02]  /*c3c0*/  SYNCS.PHASECHK.TRANS64.TRYWAIT P1, [R12+URZ+0x20], R7 ;  /* 0x000020070c0075a7 */ /* 0x001064000802017f */
[----:B-1----:R-:W-:Y:S05]  /*c3d0*/  @!P1 NANOSLEEP.SYNCS 0x989680 ;  /* 0x009896800000995d */ /* 0x002fea0003900000 */
[----:B------:R-:W1:Y:S02]  /*c3e0*/  @!P1 SYNCS.PHASECHK.TRANS64 P1, [R12+URZ+0x20], R7 ;  /* 0x000020070c0095a7 */ /* 0x000e64000802007f */
[----:B-1----:R-:W-:Y:S05]  /*c3f0*/  @!P1 BRA `(.L_x_292) ;  /* 0xfffffffc00f09947 */ /* 0x002fea000383ffff */
[----:B------:R-:W-:Y:S05]  /*c400*/  BRA `(.L_x_312) ;  /* 0xfffffff000607947 */ /* 0x000fea000383ffff */
.L_x_301:
[----:B------:R-:W-:Y:S01]  /*c410*/  BSSY B0, `(.L_x_313) ;  /* 0x0000006000007945 */ /* 0x000fe20003800000 */
[----:B------:R-:W-:-:S07]  /*c420*/  IMAD.MOV.U32 R15, RZ, RZ, -0x1 ;  /* 0xffffffffff0f7424 */ /* 0x000fce00078e00ff */
[----:B------:R-:W-:Y:S05]  /*c430*/  WARPSYNC.COLLECTIVE R15, `(.L_x_314) ;  /* 0x000000000f0c7348 */ /* 0x000fea0003c00000 */
[----:B------:R-:W-:Y:S02]  /*c440*/  ELECT P6, UR62, PT ;  /* 0x00000000003e782f */ /* 0x000fe400038c0000 */
[----:B------:R-:W-:Y:S01]  /*c450*/  MOV R14, UR62 ;  /* 0x0000003e000e7c02 */ /* 0x000fe20008000f00 */
[----:B------:R-:W-:Y:S10]  /*c460*/  ENDCOLLECTIVE ;  /* 0x000000000000791b */ /* 0x000ff40003800000 */
.L_x_314:
[----:B------:R-:W-:Y:S05]  /*c470*/  BSYNC B0 ;  /* 0x0000000000007941 */ /* 0x000fea0003800000 */
.L_x_313:
[----:B------:R-:W-:Y:S05]  /*c480*/  BRA `(.L_x_315) ;  /* 0xfffffff800cc7947 */ /* 0x000fea000383ffff */
.L_x_305:
[----:B0-----:R0:W1:Y:S02]  /*c490*/  SYNCS.PHASECHK.TRANS64.TRYWAIT P0, [R7+URZ], R4 ;  /* 0x00000004070075a7 */ /* 0x001064000800017f */
[----:B-1----:R-:W-:Y:S05]  /*c4a0*/  @!P0 NANOSLEEP.SYNCS 0x989680 ;  /* 0x009896800000895d */ /* 0x002fea0003900000 */
[----:B------:R-:W1:Y:S02]  /*c4b0*/  @!P0 SYNCS.PHASECHK.TRANS64 P0, [R7+URZ], R4 ;  /* 0x00000004070085a7 */ /* 0x000e64000800007f */
[----:B-1----:R-:W-:Y:S05]  /*c4c0*/  @!P0 BRA `(.L_x_305) ;  /* 0xfffffffc00f08947 */ /* 0x002fea000383ffff */
[----:B------:R-:W-:Y:S05]  /*c4d0*/  BRA `(.L_x_316) ;  /* 0xfffffffc000c7947 */ /* 0x000fea000383ffff */
.L_x_306:
[----:B0-----:R0:W1:Y:S02]  /*c4e0*/  SYNCS.PHASECHK.TRANS64.TRYWAIT P0, [R6+URZ], R3 ;  /* 0x00000003060075a7 */ /* 0x001064000800017f */
[----:B-1----:R-:W-:Y:S05]  /*c4f0*/  @!P0 NANOSLEEP.SYNCS 0x989680 ;  /* 0x009896800000895d */ /* 0x002fea0003900000 */
[----:B------:R-:W1:Y:S02]  /*c500*/  @!P0 SYNCS.PHASECHK.TRANS64 P0, [R6+URZ], R3 ;  /* 0x00000003060085a7 */ /* 0x000e64000800007f */
[----:B-1----:R-:W-:Y:S05]  /*c510*/  @!P0 BRA `(.L_x_306) ;  /* 0xfffffffc00f08947 */ /* 0x002fea000383ffff */
[----:B------:R-:W-:Y:S05]  /*c520*/  BRA `(.L_x_317) ;  /* 0xfffffffc001c7947 */ /* 0x000fea000383ffff */
.L_x_307:
[----:B-1----:R1:W2:Y:S02]  /*c530*/  SYNCS.PHASECHK.TRANS64.TRYWAIT P0, [R7+URZ], R4 ;  /* 0x00000004070075a7 */ /* 0x0022a4000800017f */
[----:B--2---:R-:W-:Y:S05]  /*c540*/  @!P0 NANOSLEEP.SYNCS 0x989680 ;  /* 0x009896800000895d */ /* 0x004fea0003900000 */
[----:B------:R-:W2:Y:S02]  /*c550*/  @!P0 SYNCS.PHASECHK.TRANS64 P0, [R7+URZ], R4 ;  /* 0x00000004070085a7 */ /* 0x000ea4000800007f */
[----:B--2---:R-:W-:Y:S05]  /*c560*/  @!P0 BRA `(.L_x_307) ;  /* 0xfffffffc00f08947 */ /* 0x004fea000383ffff */
[----:B------:R-:W-:Y:S05]  /*c570*/  BRA `(.L_x_318) ;  /* 0xfffffffc00247947 */ /* 0x000fea000383ffff */
.L_x_319:
[----:B------:R-:W-:-:S00]  /*c580*/  BRA `(.L_x_319) ;  /* 0xfffffffc00fc7947 */ /* 0x000fc0000383ffff */
[----:B------:R-:W-:-:S00]  /*c590*/  NOP ;  /* 0x0000000000007918 */ /* 0x000fc00000000000 */
        /* <DEDUP_REMOVED lines=14> */
.L_x_320:


//--------------------- .nv.global.init           --------------------------
	.section	.nv.global.init,"aw",@progbits
.nv.global.init:
	.type		$str$22,@object
	.size		$str$22,($str$23 - $str$22)
$str$22:
        /*0000*/ 	.byte	0x6b, 0x5f, 0x74, 0x69, 0x6c, 0x65, 0x5f, 0x63, 0x6f, 0x75, 0x6e, 0x74, 0x20, 0x3e, 0x3d, 0x20
        /*0010*/ 	.byte	0x31, 0x00
	.type		$str$23,@object
	.size		$str$23,(__unnamed_1 - $str$23)
$str$23:
        /*0012*/ 	.byte	0x2f, 0x74, 0x6d, 0x70, 0x2f, 0x63, 0x75, 0x74, 0x6c, 0x61, 0x73, 0x73, 0x5f, 0x73, 0x77, 0x65
        /*0022*/ 	.byte	0x65, 0x70, 0x5f, 0x73, 0x72, 0x63, 0x2f, 0x69, 0x6e, 0x63, 0x6c, 0x75, 0x64, 0x65, 0x2f, 0x63
        /*0032*/ 	.byte	0x75, 0x74, 0x6c, 0x61, 0x73, 0x73, 0x2f, 0x67, 0x65, 0x6d, 0x6d, 0x2f, 0x63, 0x6f, 0x6c, 0x6c
        /*0042*/ 	.byte	0x65, 0x63, 0x74, 0x69, 0x76, 0x65, 0x2f, 0x73, 0x6d, 0x39, 0x30, 0x5f, 0x6d, 0x6d, 0x61, 0x5f
        /*0052*/ 	.byte	0x74, 0x6d, 0x61, 0x5f, 0x67, 0x6d, 0x6d, 0x61, 0x5f, 0x73, 0x73, 0x5f, 0x77, 0x61, 0x72, 0x70
        /*0062*/ 	.byte	0x73, 0x70, 0x65, 0x63, 0x69, 0x61, 0x6c, 0x69, 0x7a, 0x65, 0x64, 0x2e, 0x68, 0x70, 0x70, 0x00
	.type		__unnamed_1,@object
	.size		__unnamed_1,(.L_0 - __unnamed_1)
__unnamed_1:
        /*0072*/ 	.byte	0x76, 0x6f, 0x69, 0x64, 0x20, 0x63, 0x75, 0x74, 0x6c, 0x61, 0x73, 0x73, 0x3a, 0x3a, 0x67, 0x65
        /* <DEDUP_REMOVED lines=179> */
        /*0bb2*/ 	.byte	0x74, 0x65, 0x3a, 0x3a, 0x69, 0x64, 0x65, 0x6e, 0x74, 0x69, 0x74, 0x79, 0x5d, 0x00
.L_0:


//--------------------- .nv.shared._ZN7cutlass13device_kernelINS_4gemm6kernel13GemmUniversalIN4cute5tupleIJiiiiEEENS1_10collective13CollectiveMmaINS1_34MainloopSm90TmaGmmaWarpSpecializedILi4ENS5_IJNS4_1CILi1EEESB_SB_EEENS1_35KernelTmaWarpSpecializedCooperativeEEENS5_IJNSA_ILi256EEENSA_ILi128EEENSA_ILi64EEEEEENS_6half_tENS5_IJlSB_lEEESJ_NS5_IJSB_llEEENS4_8TiledMMAINS4_8MMA_AtomIJNS4_4SM904GMMA26MMA_64x128x16_F32F16F16_SSILNSP_5MajorE0ELSR_1ELNSP_7ScaleInE1ELSS_1EEEEEENS4_6LayoutINS5_IJNSA_ILi2EEESB_SB_EEENS5_IJSB_NSA_ILi0EEESY_EEEEENS5_IJNS4_10UnderscoreES11_S11_EEEEENS4_13SM90_TMA_LOADENS4_14ComposedLayoutINS4_7SwizzleILi3ELi4ELi3EEENS4_18smem_ptr_flag_bitsILi16EEENSV_INS5_IJNSA_ILi8EEESH_EEENS5_IJSH_SB_EEEEEEEvNS4_8identityES14_NS15_IS17_S19_NSV_INS5_IJSH_S1A_EEENS5_IJSB_SH_EEEEEEEvS1F_EENS_8epilogue10collective6detail29Sm90TmaWarpSpecializedAdapterINS1M_15DefaultEpilogueISJ_SK_SK_NS1L_6thread17LinearCombinationISJ_Li1EffLNS1Q_9ScaleType4KindE0ELNS_15FloatRoundStyleE2ESJ_EENS1_15EpilogueDefaultEEEEEvvEEEEvNT_6ParamsE --------------------------
	.section	.nv.shared._ZN7cutlass13device_kernelINS_4gemm6kernel13GemmUniversalIN4cute5tupleIJiiiiEEENS1_10collective13CollectiveMmaINS1_34MainloopSm90TmaGmmaWarpSpecializedILi4ENS5_IJNS4_1CILi1EEESB_SB_EEENS1_35KernelTmaWarpSpecializedCooperativeEEENS5_IJNSA_ILi256EEENSA_ILi128EEENSA_ILi64EEEEEENS_6half_tENS5_IJlSB_lEEESJ_NS5_IJSB_llEEENS4_8TiledMMAINS4_8MMA_AtomIJNS4_4SM904GMMA26MMA_64x128x16_F32F16F16_SSILNSP_5MajorE0ELSR_1ELNSP_7ScaleInE1ELSS_1EEEEEENS4_6LayoutINS5_IJNSA_ILi2EEESB_SB_EEENS5_IJSB_NSA_ILi0EEESY_EEEEENS5_IJNS4_10UnderscoreES11_S11_EEEEENS4_13SM90_TMA_LOADENS4_14ComposedLayoutINS4_7SwizzleILi3ELi4ELi3EEENS4_18smem_ptr_flag_bitsILi16EEENSV_INS5_IJNSA_ILi8EEESH_EEENS5_IJSH_SB_EEEEEEEvNS4_8identityES14_NS15_IS17_S19_NSV_INS5_IJSH_S1A_EEENS5_IJSB_SH_EEEEEEEvS1F_EENS_8epilogue10collective6detail29Sm90TmaWarpSpecializedAdapterINS1M_15DefaultEpilogueISJ_SK_SK_NS1L_6thread17LinearCombinationISJ_Li1EffLNS1Q_9ScaleType4KindE0ELNS_15FloatRoundStyleE2ESJ_EENS1_15EpilogueDefaultEEEEEvvEEEEvNT_6ParamsE,"aw",@nobits
	.sectionflags	@""
	.align	16
	.zero		1024


//--------------------- .nv.shared.reserved.0     --------------------------
	.section	.nv.shared.reserved.0,"aw",@nobits
	.weak		__nv_reservedSMEM_offset_0_alias
	.size		__nv_reservedSMEM_offset_0_alias, 0, 0
	.other		__nv_reservedSMEM_offset_0_alias,@"STO_CUDA_RESERVED_SHARED STV_DEFAULT"
__nv_reservedSMEM_offset_0_alias:
	.zero		0


//--------------------- .nv.global                --------------------------
	.section	.nv.global,"aw",@nobits
.nv.global:
	.type		_ZN39_INTERNAL_dc78b29b_4_k_cu_91ee7e3a_29784cute1_E,@object
	.size		_ZN39_INTERNAL_dc78b29b_4_k_cu_91ee7e3a_29784cute1_E,(_ZN39_INTERNAL_dc78b29b_4_k_cu_91ee7e3a_29784cuda3std3__45__cpo6cbeginE - _ZN39_INTERNAL_dc78b29b_4_k_cu_91ee7e3a_29784cute1_E)
_ZN39_INTERNAL_dc78b29b_4_k_cu_91ee7e3a_29784cute1_E:
	.zero		1
	.type		_ZN39_INTERNAL_dc78b29b_4_k_cu_91ee7e3a_29784cuda3std3__45__cpo6cbeginE,@object
	.size		_ZN39_INTERNAL_dc78b29b_4_k_cu_91ee7e3a_29784cuda3std3__45__cpo6cbeginE,(_ZN39_INTERNAL_dc78b29b_4_k_cu_91ee7e3a_29784cuda3std3__48in_placeE - _ZN39_INTERNAL_dc78b29b_4_k_cu_91ee7e3a_29784cuda3std3__45__cpo6cbeginE)
_ZN39_INTERNAL_dc78b29b_4_k_cu_91ee7e3a_29784cuda3std3__45__cpo6cbeginE:
	.zero		1
	.type		_ZN39_INTERNAL_dc78b29b_4_k_cu_91ee7e3a_29784cuda3std3__48in_placeE,@object
	.size		_ZN39_INTERNAL_dc78b29b_4_k_cu_91ee7e3a_29784cuda3std3__48in_placeE,(_ZN39_INTERNAL_dc78b29b_4_k_cu_91ee7e3a_29784cuda3std6ranges3__45__cpo9iter_moveE - _ZN39_INTERNAL_dc78b29b_4_k_cu_91ee7e3a_29784cuda3std3__48in_placeE)
_ZN39_INTERNAL_dc78b29b_4_k_cu_91ee7e3a_29784cuda3std3__48in_placeE:
	.zero		1
	.type		_ZN39_INTERNAL_dc78b29b_4_k_cu_91ee7e3a_29784cuda3std6ranges3__45__cpo9iter_moveE,@object
	.size		_ZN39_INTERNAL_dc78b29b_4_k_cu_91ee7e3a_29784cuda3std6ranges3__45__cpo9iter_moveE,(_ZN39_INTERNAL_dc78b29b_4_k_cu_91ee7e3a_29784cuda3std3__45__cpo5beginE - _ZN39_INTERNAL_dc78b29b_4_k_cu_91ee7e3a_29784cuda3std6ranges3__45__cpo9iter_moveE)
_ZN39_INTERNAL_dc78b29b_4_k_cu_91ee7e3a_29784cuda3std6ranges3__45__cpo9iter_moveE:
	.zero		1
	.type		_ZN39_INTERNAL_dc78b29b_4_k_cu_91ee7e3a_29784cuda3std3__45__cpo5beginE,@object
	.size		_ZN39_INTERNAL_dc78b29b_4_k_cu_91ee7e3a_29784cuda3std3__45__cpo5beginE,(_ZN39_INTERNAL_dc78b29b_4_k_cu_91ee7e3a_29784cuda3std3__441_GLOBAL__N__dc78b29b_4_k_cu_91ee7e3a_29786ignoreE - _ZN39_INTERNAL_dc78b29b_4_k_cu_91ee7e3a_29784cuda3std3__45__cpo5beginE)
_ZN39_INTERNAL_dc78b29b_4_k_cu_91ee7e3a_29784cuda3std3__45__cpo5beginE:
	.zero		1
	.type		_ZN39_INTERNAL_dc78b29b_4_k_cu_91ee7e3a_29784cuda3std3__441_GLOBAL__N__dc78b29b_4_k_cu_91ee7e3a_29786ignoreE,@object
	.size		_ZN39_INTERNAL_dc78b29b_4_k_cu_91ee7e3a_29784cuda3std3__441_GLOBAL__N__dc78b29b_4_k_cu_91ee7e3a_29786ignoreE,(_ZN39_INTERNAL_dc78b29b_4_k_cu_91ee7e3a_29784cute7productE - _ZN39_INTERNAL_dc78b29b_4_k_cu_91ee7e3a_29784cuda3std3__441_GLOBAL__N__dc78b29b_4_k_cu_91ee7e3a_29786ignoreE)
_ZN39_INTERNAL_dc78b29b_4_k_cu_91ee7e3a_29784cuda3std3__441_GLOBAL__N__dc78b29b_4_k_cu_91ee7e3a_29786ignoreE:
	.zero		1
	.type		_ZN39_INTERNAL_dc78b29b_4_k_cu_91ee7e3a_29784cute7productE,@object
	.size		_ZN39_INTERNAL_dc78b29b_4_k_cu_91ee7e3a_29784cute7productE,(_ZN39_INTERNAL_dc78b29b_4_k_cu_91ee7e3a_29784cuda3std3__45__cpo3endE - _ZN39_INTERNAL_dc78b29b_4_k_cu_91ee7e3a_29784cute7productE)
_ZN39_INTERNAL_dc78b29b_4_k_cu_91ee7e3a_29784cute7productE:
	.zero		1
	.type		_ZN39_INTERNAL_dc78b29b_4_k_cu_91ee7e3a_29784cuda3std3__45__cpo3endE,@object
	.size		_ZN39_INTERNAL_dc78b29b_4_k_cu_91ee7e3a_29784cuda3std3__45__cpo3endE,(_ZN39_INTERNAL_dc78b29b_4_k_cu_91ee7e3a_29784cuda3std3__419piecewise_constructE - _ZN39_INTERNAL_dc78b29b_4_k_cu_91ee7e3a_29784cuda3std3__45__cpo3endE)
_ZN39_INTERNAL_dc78b29b_4_k_cu_91ee7e3a_29784cuda3std3__45__cpo3endE:
	.zero		1
	.type		_ZN39_INTERNAL_dc78b29b_4_k_cu_91ee7e3a_29784cuda3std3__419piecewise_constructE,@object
	.size		_ZN39_INTERNAL_dc78b29b_4_k_cu_91ee7e3a_29784cuda3std3__419piecewise_constructE,(_ZN39_INTERNAL_dc78b29b_4_k_cu_91ee7e3a_29784cuda3std3__45__cpo4cendE - _ZN39_INTERNAL_dc78b29b_4_k_cu_91ee7e3a_29784cuda3std3__419piecewise_constructE)
_ZN39_INTERNAL_dc78b29b_4_k_cu_91ee7e3a_29784cuda3std3__419piecewise_constructE:
	.zero		1
	.type		_ZN39_INTERNAL_dc78b29b_4_k_cu_91ee7e3a_29784cuda3std3__45__cpo4cendE,@object
	.size		_ZN39_INTERNAL_dc78b29b_4_k_cu_91ee7e3a_29784cuda3std3__45__cpo4cendE,(_ZN39_INTERNAL_dc78b29b_4_k_cu_91ee7e3a_29784cuda3std6ranges3__45__cpo4swapE - _ZN39_INTERNAL_dc78b29b_4_k_cu_91ee7e3a_29784cuda3std3__45__cpo4cendE)
_ZN39_INTERNAL_dc78b29b_4_k_cu_91ee7e3a_29784cuda3std3__45__cpo4cendE:
	.zero		1
	.type		_ZN39_INTERNAL_dc78b29b_4_k_cu_91ee7e3a_29784cuda3std6ranges3__45__cpo4swapE,@object
	.size		_ZN39_INTERNAL_dc78b29b_4_k_cu_91ee7e3a_29784cuda3std6ranges3__45__cpo4swapE,(.L_8 - _ZN39_INTERNAL_dc78b29b_4_k_cu_91ee7e3a_29784cuda3std6ranges3__45__cpo4swapE)
_ZN39_INTERNAL_dc78b29b_4_k_cu_91ee7e3a_29784cuda3std6ranges3__45__cpo4swapE:
	.zero		1
.L_8:


//--------------------- .nv.constant0._ZN7cutlass13device_kernelINS_4gemm6kernel13GemmUniversalIN4cute5tupleIJiiiiEEENS1_10collective13CollectiveMmaINS1_34MainloopSm90TmaGmmaWarpSpecializedILi4ENS5_IJNS4_1CILi1EEESB_SB_EEENS1_35KernelTmaWarpSpecializedCooperativeEEENS5_IJNSA_ILi256EEENSA_ILi128EEENSA_ILi64EEEEEENS_6half_tENS5_IJlSB_lEEESJ_NS5_IJSB_llEEENS4_8TiledMMAINS4_8MMA_AtomIJNS4_4SM904GMMA26MMA_64x128x16_F32F16F16_SSILNSP_5MajorE0ELSR_1ELNSP_7ScaleInE1ELSS_1EEEEEENS4_6LayoutINS5_IJNSA_ILi2EEESB_SB_EEENS5_IJSB_NSA_ILi0EEESY_EEEEENS5_IJNS4_10UnderscoreES11_S11_EEEEENS4_13SM90_TMA_LOADENS4_14ComposedLayoutINS4_7SwizzleILi3ELi4ELi3EEENS4_18smem_ptr_flag_bitsILi16EEENSV_INS5_IJNSA_ILi8EEESH_EEENS5_IJSH_SB_EEEEEEEvNS4_8identityES14_NS15_IS17_S19_NSV_INS5_IJSH_S1A_EEENS5_IJSB_SH_EEEEEEEvS1F_EENS_8epilogue10collective6detail29Sm90TmaWarpSpecializedAdapterINS1M_15DefaultEpilogueISJ_SK_SK_NS1L_6thread17LinearCombinationISJ_Li1EffLNS1Q_9ScaleType4KindE0ELNS_15FloatRoundStyleE2ESJ_EENS1_15EpilogueDefaultEEEEEvvEEEEvNT_6ParamsE --------------------------
	.section	.nv.constant0._ZN7cutlass13device_kernelINS_4gemm6kernel13GemmUniversalIN4cute5tupleIJiiiiEEENS1_10collective13CollectiveMmaINS1_34MainloopSm90TmaGmmaWarpSpecializedILi4ENS5_IJNS4_1CILi1EEESB_SB_EEENS1_35KernelTmaWarpSpecializedCooperativeEEENS5_IJNSA_ILi256EEENSA_ILi128EEENSA_ILi64EEEEEENS_6half_tENS5_IJlSB_lEEESJ_NS5_IJSB_llEEENS4_8TiledMMAINS4_8MMA_AtomIJNS4_4SM904GMMA26MMA_64x128x16_F32F16F16_SSILNSP_5MajorE0ELSR_1ELNSP_7ScaleInE1ELSS_1EEEEEENS4_6LayoutINS5_IJNSA_ILi2EEESB_SB_EEENS5_IJSB_NSA_ILi0EEESY_EEEEENS5_IJNS4_10UnderscoreES11_S11_EEEEENS4_13SM90_TMA_LOADENS4_14ComposedLayoutINS4_7SwizzleILi3ELi4ELi3EEENS4_18smem_ptr_flag_bitsILi16EEENSV_INS5_IJNSA_ILi8EEESH_EEENS5_IJSH_SB_EEEEEEEvNS4_8identityES14_NS15_IS17_S19_NSV_INS5_IJSH_S1A_EEENS5_IJSB_SH_EEEEEEEvS1F_EENS_8epilogue10collective6detail29Sm90TmaWarpSpecializedAdapterINS1M_15DefaultEpilogueISJ_SK_SK_NS1L_6thread17LinearCombinationISJ_Li1EffLNS1Q_9ScaleType4KindE0ELNS_15FloatRoundStyleE2ESJ_EENS1_15EpilogueDefaultEEEEEvvEEEEvNT_6ParamsE,"a",@progbits
	.sectionflags	@""
	.align	4
.nv.constant0._ZN7cutlass13device_kernelINS_4gemm6kernel13GemmUniversalIN4cute5tupleIJiiiiEEENS1_10collective13CollectiveMmaINS1_34MainloopSm90TmaGmmaWarpSpecializedILi4ENS5_IJNS4_1CILi1EEESB_SB_EEENS1_35KernelTmaWarpSpecializedCooperativeEEENS5_IJNSA_ILi256EEENSA_ILi128EEENSA_ILi64EEEEEENS_6half_tENS5_IJlSB_lEEESJ_NS5_IJSB_llEEENS4_8TiledMMAINS4_8MMA_AtomIJNS4_4SM904GMMA26MMA_64x128x16_F32F16F16_SSILNSP_5MajorE0ELSR_1ELNSP_7ScaleInE1ELSS_1EEEEEENS4_6LayoutINS5_IJNSA_ILi2EEESB_SB_EEENS5_IJSB_NSA_ILi0EEESY_EEEEENS5_IJNS4_10UnderscoreES11_S11_EEEEENS4_13SM90_TMA_LOADENS4_14ComposedLayoutINS4_7SwizzleILi3ELi4ELi3EEENS4_18smem_ptr_flag_bitsILi16EEENSV_INS5_IJNSA_ILi8EEESH_EEENS5_IJSH_SB_EEEEEEEvNS4_8identityES14_NS15_IS17_S19_NSV_INS5_IJSH_S1A_EEENS5_IJSB_SH_EEEEEEEvS1F_EENS_8epilogue10collective6detail29Sm90TmaWarpSpecializedAdapterINS1M_15DefaultEpilogueISJ_SK_SK_NS1L_6thread17LinearCombinationISJ_Li1EffLNS1Q_9ScaleType4KindE0ELNS_15FloatRoundStyleE2ESJ_EENS1_15EpilogueDefaultEEEEEvvEEEEvNT_6ParamsE:
	.zero		1664


//--------------------- SYMBOLS --------------------------

	.type		.nv.reservedSmem.offset0,@object
	.size		.nv.reservedSmem.offset0,0x4
	.type		__assertfail,@function
